def attn_fwd(
    Q,
    K,
    V,
    Out,
    Lse,
    sm_scale,
    stride_qz,
    stride_qh,
    stride_qm,
    stride_qk,
    stride_kz,
    stride_kh,
    stride_kn,
    stride_kk,
    stride_vz,
    stride_vh,
    stride_vn,
    stride_vk,
    stride_oz,
    stride_oh,
    stride_om,
    stride_ok,
    seqlen_q,
    seqlen_k,
    BLOCK_M: tl.constexpr,
    BLOCK_N: tl.constexpr,
    HEAD_DIM: tl.constexpr,
    CAUSAL: tl.constexpr,
):
    start_m = tl.program_id(0)
    off_hz = tl.program_id(1)
    q_off = off_hz * stride_qh
    k_off = off_hz * stride_kh
    v_off = off_hz * stride_vh
    offs_m = start_m * BLOCK_M + tl.arange(0, BLOCK_M)
    offs_d = tl.arange(0, HEAD_DIM)
    offs_n = tl.arange(0, BLOCK_N)
    q_ptrs = Q + q_off + offs_m[:, None] * stride_qm + offs_d[None, :] * stride_qk
    k_ptrs = K + k_off + offs_d[:, None] * stride_kk + offs_n[None, :] * stride_kn
    v_ptrs = V + v_off + offs_n[:, None] * stride_vn + offs_d[None, :] * stride_vk
    m_i = tl.full([BLOCK_M], float("-inf"), dtype=tl.float32)
    l_i = tl.zeros([BLOCK_M], dtype=tl.float32) + 1.0
    acc = tl.zeros([BLOCK_M, HEAD_DIM], dtype=tl.float32)
    q = tl.load(q_ptrs)
    acc, l_i, m_i = _attn_fwd_inner(
        acc,
        l_i,
        m_i,
        q,
        k_ptrs,
        v_ptrs,
        sm_scale,
        stride_kn,
        stride_vn,
        start_m,
        seqlen_k,
        BLOCK_M,
        BLOCK_N,
        HEAD_DIM,
        CAUSAL,
    )
    acc = acc / l_i[:, None]
    lse = m_i + tl.math.log2(l_i) / 1.4426950408889634
    o_ptrs = (
        Out
        + off_hz * stride_oh
        + offs_m[:, None] * stride_om
        + offs_d[None, :] * stride_ok
    )
    tl.store(o_ptrs, acc.to(Out.dtype.element_ty))
    tl.store(Lse + off_hz * seqlen_q + offs_m, lse)

# config = {"BLOCK_M": 128, "BLOCK_N": 32, "HEAD_DIM": 128, "arch": "sm_90", "causal": false, "dtype": "bf16", "num_stages": 2, "num_warps": 8}
# arch = sm_90


// ===== COMPILED SASS (sm_90a) =====

	.target	sm_90a

	.elftype	@"ET_EXEC"


//--------------------- .note.nv.tkinfo           --------------------------
	.section	.note.nv.tkinfo,"",@"SHT_NOTE"
	.sectionflags	@"SHF_NOTE_NV_TKINFO"
	.tkinfo
        /*0018*/ 	.word	0x00000002
        /*0030*/ 	.string	""
        /*0030*/ 	.string	"ptxas"
        /*0030*/ 	.string	"Cuda compilation tools, release 13.0, V13.0.88"
        /*0030*/ 	.string	"Build cuda_13.0.r13.0/compiler.36424714_0"
        /*0030*/ 	.string	"-v  -suppress-debug-info  -lineinfo  -arch sm_90a "



//--------------------- .note.nv.cuinfo           --------------------------
	.section	.note.nv.cuinfo,"",@"SHT_NOTE"
	.sectionflags	@"SHF_NOTE_NV_CUINFO"
        /*0018*/ 	.short	0x0002
        /*001a*/ 	.short	0x005a
        /*001c*/ 	.short	0x0082
	.zero		2


//--------------------- .nv.info                  --------------------------
	.section	.nv.info,"",@"SHT_CUDA_INFO"
	.align	4


	//----- nvinfo : EIATTR_REGCOUNT
	.align		4
        /*0000*/ 	.byte	0x04, 0x2f
        /*0002*/ 	.short	(.L_2 - .L_1)
	.align		4
.L_1:
        /*0004*/ 	.word	index@(attn_fwd)
        /*0008*/ 	.word	0x000000ce


	//----- nvinfo : EIATTR_FRAME_SIZE
	.align		4
.L_2:
        /*000c*/ 	.byte	0x04, 0x11
        /*000e*/ 	.short	(.L_4 - .L_3)
	.align		4
.L_3:
        /*0010*/ 	.word	index@(attn_fwd)
        /*0014*/ 	.word	0x00000000


	//----- nvinfo : EIATTR_MIN_STACK_SIZE
	.align		4
.L_4:
        /*0018*/ 	.byte	0x04, 0x12
        /*001a*/ 	.short	(.L_6 - .L_5)
	.align		4
.L_5:
        /*001c*/ 	.word	index@(attn_fwd)
        /*0020*/ 	.word	0x00000000
.L_6:


//--------------------- .nv.compat                --------------------------
	.section	.nv.compat,"",@"SHT_CUDA_COMPAT_INFO"
	.align	4
        /*0000*/ 	.byte	0x02, 0x09, 0x01, 0x00, 0x02, 0x02, 0x04, 0x00, 0x02, 0x05, 0x05, 0x00, 0x03, 0x07, 0x01, 0x01
        /*0010*/ 	.byte	0x02, 0x03, 0x00, 0x00, 0x02, 0x06, 0x01, 0x00, 0x04, 0x0b, 0x08, 0x00, 0x00, 0x00, 0x00, 0x00
        /*0020*/ 	.byte	0x00, 0x00, 0x00, 0x00


//--------------------- .nv.info.attn_fwd         --------------------------
	.section	.nv.info.attn_fwd,"",@"SHT_CUDA_INFO"
	.sectionflags	@""
	.align	4


	//----- nvinfo : EIATTR_CUDA_API_VERSION
	.align		4
        /*0000*/ 	.byte	0x04, 0x37
        /*0002*/ 	.short	(.L_8 - .L_7)
.L_7:
        /*0004*/ 	.word	0x00000082


	//----- nvinfo : EIATTR_KPARAM_INFO
	.align		4
.L_8:
        /*0008*/ 	.byte	0x04, 0x17
        /*000a*/ 	.short	(.L_10 - .L_9)
.L_9:
        /*000c*/ 	.word	0x00000000
        /*0010*/ 	.short	0x0019
        /*0012*/ 	.short	0x0080
        /*0014*/ 	.byte	0x00, 0xf4, 0x21, 0x00


	//----- nvinfo : EIATTR_KPARAM_INFO
	.align		4
.L_10:
        /*0018*/ 	.byte	0x04, 0x17
        /*001a*/ 	.short	(.L_12 - .L_11)
.L_11:
        /*001c*/ 	.word	0x00000000
        /*0020*/ 	.short	0x0018
        /*0022*/ 	.short	0x0078
        /*0024*/ 	.byte	0x00, 0xf4, 0x21, 0x00


	//----- nvinfo : EIATTR_KPARAM_INFO
	.align		4
.L_12:
        /*0028*/ 	.byte	0x04, 0x17
        /*002a*/ 	.short	(.L_14 - .L_13)
.L_13:
        /*002c*/ 	.word	0x00000000
        /*0030*/ 	.short	0x0017
        /*0032*/ 	.short	0x0070
        /*0034*/ 	.byte	0x00, 0xf0, 0x11, 0x00


	//----- nvinfo : EIATTR_KPARAM_INFO
	.align		4
.L_14:
        /*0038*/ 	.byte	0x04, 0x17
        /*003a*/ 	.short	(.L_16 - .L_15)
.L_15:
        /*003c*/ 	.word	0x00000000
        /*0040*/ 	.short	0x0016
        /*0042*/ 	.short	0x006c
        /*0044*/ 	.byte	0x00, 0xf0, 0x11, 0x00


	//----- nvinfo : EIATTR_KPARAM_INFO
	.align		4
.L_16:
        /*0048*/ 	.byte	0x04, 0x17
        /*004a*/ 	.short	(.L_18 - .L_17)
.L_17:
        /*004c*/ 	.word	0x00000000
        /*0050*/ 	.short	0x0015
        /*0052*/ 	.short	0x0068
        /*0054*/ 	.byte	0x00, 0xf0, 0x11, 0x00


	//----- nvinfo : EIATTR_KPARAM_INFO
	.align		4
.L_18:
        /*0058*/ 	.byte	0x04, 0x17
        /*005a*/ 	.short	(.L_20 - .L_19)
.L_19:
        /*005c*/ 	.word	0x00000000
        /*0060*/ 	.short	0x0014
        /*0062*/ 	.short	0x0064
        /*0064*/ 	.byte	0x00, 0xf0, 0x11, 0x00


	//----- nvinfo : EIATTR_KPARAM_INFO
	.align		4
.L_20:
        /*0068*/ 	.byte	0x04, 0x17
        /*006a*/ 	.short	(.L_22 - .L_21)
.L_21:
        /*006c*/ 	.word	0x00000000
        /*0070*/ 	.short	0x0013
        /*0072*/ 	.short	0x0060
        /*0074*/ 	.byte	0x00, 0xf0, 0x11, 0x00


	//----- nvinfo : EIATTR_KPARAM_INFO
	.align		4
.L_22:
        /*0078*/ 	.byte	0x04, 0x17
        /*007a*/ 	.short	(.L_24 - .L_23)
.L_23:
        /*007c*/ 	.word	0x00000000
        /*0080*/ 	.short	0x0012
        /*0082*/ 	.short	0x005c
        /*0084*/ 	.byte	0x00, 0xf0, 0x11, 0x00


	//----- nvinfo : EIATTR_KPARAM_INFO
	.align		4
.L_24:
        /*0088*/ 	.byte	0x04, 0x17
        /*008a*/ 	.short	(.L_26 - .L_25)
.L_25:
        /*008c*/ 	.word	0x00000000
        /*0090*/ 	.short	0x0011
        /*0092*/ 	.short	0x0058
        /*0094*/ 	.byte	0x00, 0xf0, 0x11, 0x00


	//----- nvinfo : EIATTR_KPARAM_INFO
	.align		4
.L_26:
        /*0098*/ 	.byte	0x04, 0x17
        /*009a*/ 	.short	(.L_28 - .L_27)
.L_27:
        /*009c*/ 	.word	0x00000000
        /*00a0*/ 	.short	0x0010
        /*00a2*/ 	.short	0x0054
        /*00a4*/ 	.byte	0x00, 0xf0, 0x11, 0x00


	//----- nvinfo : EIATTR_KPARAM_INFO
	.align		4
.L_28:
        /*00a8*/ 	.byte	0x04, 0x17
        /*00aa*/ 	.short	(.L_30 - .L_29)
.L_29:
        /*00ac*/ 	.word	0x00000000
        /*00b0*/ 	.short	0x000f
        /*00b2*/ 	.short	0x0050
        /*00b4*/ 	.byte	0x00, 0xf0, 0x11, 0x00


	//----- nvinfo : EIATTR_KPARAM_INFO
	.align		4
.L_30:
        /*00b8*/ 	.byte	0x04, 0x17
        /*00ba*/ 	.short	(.L_32 - .L_31)
.L_31:
        /*00bc*/ 	.word	0x00000000
        /*00c0*/ 	.short	0x000e
        /*00c2*/ 	.short	0x004c
        /*00c4*/ 	.byte	0x00, 0xf0, 0x11, 0x00


	//----- nvinfo : EIATTR_KPARAM_INFO
	.align		4
.L_32:
        /*00c8*/ 	.byte	0x04, 0x17
        /*00ca*/ 	.short	(.L_34 - .L_33)
.L_33:
        /*00cc*/ 	.word	0x00000000
        /*00d0*/ 	.short	0x000d
        /*00d2*/ 	.short	0x0048
        /*00d4*/ 	.byte	0x00, 0xf0, 0x11, 0x00


	//----- nvinfo : EIATTR_KPARAM_INFO
	.align		4
.L_34:
        /*00d8*/ 	.byte	0x04, 0x17
        /*00da*/ 	.short	(.L_36 - .L_35)
.L_35:
        /*00dc*/ 	.word	0x00000000
        /*00e0*/ 	.short	0x000c
        /*00e2*/ 	.short	0x0044
        /*00e4*/ 	.byte	0x00, 0xf0, 0x11, 0x00


	//----- nvinfo : EIATTR_KPARAM_INFO
	.align		4
.L_36:
        /*00e8*/ 	.byte	0x04, 0x17
        /*00ea*/ 	.short	(.L_38 - .L_37)
.L_37:
        /*00ec*/ 	.word	0x00000000
        /*00f0*/ 	.short	0x000b
        /*00f2*/ 	.short	0x0040
        /*00f4*/ 	.byte	0x00, 0xf0, 0x11, 0x00


	//----- nvinfo : EIATTR_KPARAM_INFO
	.align		4
.L_38:
        /*00f8*/ 	.byte	0x04, 0x17
        /*00fa*/ 	.short	(.L_40 - .L_39)
.L_39:
        /*00fc*/ 	.word	0x00000000
        /*0100*/ 	.short	0x000a
        /*0102*/ 	.short	0x003c
        /*0104*/ 	.byte	0x00, 0xf0, 0x11, 0x00


	//----- nvinfo : EIATTR_KPARAM_INFO
	.align		4
.L_40:
        /*0108*/ 	.byte	0x04, 0x17
        /*010a*/ 	.short	(.L_42 - .L_41)
.L_41:
        /*010c*/ 	.word	0x00000000
        /*0110*/ 	.short	0x0009
        /*0112*/ 	.short	0x0038
        /*0114*/ 	.byte	0x00, 0xf0, 0x11, 0x00


	//----- nvinfo : EIATTR_KPARAM_INFO
	.align		4
.L_42:
        /*0118*/ 	.byte	0x04, 0x17
        /*011a*/ 	.short	(.L_44 - .L_43)
.L_43:
        /*011c*/ 	.word	0x00000000
        /*0120*/ 	.short	0x0008
        /*0122*/ 	.short	0x0034
        /*0124*/ 	.byte	0x00, 0xf0, 0x11, 0x00


	//----- nvinfo : EIATTR_KPARAM_INFO
	.align		4
.L_44:
        /*0128*/ 	.byte	0x04, 0x17
        /*012a*/ 	.short	(.L_46 - .L_45)
.L_45:
        /*012c*/ 	.word	0x00000000
        /*0130*/ 	.short	0x0007
        /*0132*/ 	.short	0x0030
        /*0134*/ 	.byte	0x00, 0xf0, 0x11, 0x00


	//----- nvinfo : EIATTR_KPARAM_INFO
	.align		4
.L_46:
        /*0138*/ 	.byte	0x04, 0x17
        /*013a*/ 	.short	(.L_48 - .L_47)
.L_47:
        /*013c*/ 	.word	0x00000000
        /*0140*/ 	.short	0x0006
        /*0142*/ 	.short	0x002c
        /*0144*/ 	.byte	0x00, 0xf0, 0x11, 0x00


	//----- nvinfo : EIATTR_KPARAM_INFO
	.align		4
.L_48:
        /*0148*/ 	.byte	0x04, 0x17
        /*014a*/ 	.short	(.L_50 - .L_49)
.L_49:
        /*014c*/ 	.word	0x00000000
        /*0150*/ 	.short	0x0005
        /*0152*/ 	.short	0x0028
        /*0154*/ 	.byte	0x00, 0xf0, 0x11, 0x00


	//----- nvinfo : EIATTR_KPARAM_INFO
	.align		4
.L_50:
        /*0158*/ 	.byte	0x04, 0x17
        /*015a*/ 	.short	(.L_52 - .L_51)
.L_51:
        /*015c*/ 	.word	0x00000000
        /*0160*/ 	.short	0x0004
        /*0162*/ 	.short	0x0020
        /*0164*/ 	.byte	0x00, 0xf4, 0x21, 0x00


	//----- nvinfo : EIATTR_KPARAM_INFO
	.align		4
.L_52:
        /*0168*/ 	.byte	0x04, 0x17
        /*016a*/ 	.short	(.L_54 - .L_53)
.L_53:
        /*016c*/ 	.word	0x00000000
        /*0170*/ 	.short	0x0003
        /*0172*/ 	.short	0x0018
        /*0174*/ 	.byte	0x00, 0xf4, 0x21, 0x00


	//----- nvinfo : EIATTR_KPARAM_INFO
	.align		4
.L_54:
        /*0178*/ 	.byte	0x04, 0x17
        /*017a*/ 	.short	(.L_56 - .L_55)
.L_55:
        /*017c*/ 	.word	0x00000000
        /*0180*/ 	.short	0x0002
        /*0182*/ 	.short	0x0010
        /*0184*/ 	.byte	0x00, 0xf4, 0x21, 0x00


	//----- nvinfo : EIATTR_KPARAM_INFO
	.align		4
.L_56:
        /*0188*/ 	.byte	0x04, 0x17
        /*018a*/ 	.short	(.L_58 - .L_57)
.L_57:
        /*018c*/ 	.word	0x00000000
        /*0190*/ 	.short	0x0001
        /*0192*/ 	.short	0x0008
        /*0194*/ 	.byte	0x00, 0xf4, 0x21, 0x00


	//----- nvinfo : EIATTR_KPARAM_INFO
	.align		4
.L_58:
        /*0198*/ 	.byte	0x04, 0x17
        /*019a*/ 	.short	(.L_60 - .L_59)
.L_59:
        /*019c*/ 	.word	0x00000000
        /*01a0*/ 	.short	0x0000
        /*01a2*/ 	.short	0x0000
        /*01a4*/ 	.byte	0x00, 0xf4, 0x21, 0x00


	//----- nvinfo : EIATTR_SPARSE_MMA_MASK
	.align		4
.L_60:
        /*01a8*/ 	.byte	0x03, 0x50
        /*01aa*/ 	.short	0x0000


	//----- nvinfo : EIATTR_MAXREG_COUNT
	.align		4
        /*01ac*/ 	.byte	0x03, 0x1b
        /*01ae*/ 	.short	0x00ff


	//----- nvinfo : EIATTR_NUM_BARRIERS
	.align		4
        /*01b0*/ 	.byte	0x02, 0x4c
        /*01b2*/ 	.byte	0x01
	.zero		1


	//----- nvinfo : EIATTR_MERCURY_ISA_VERSION
	.align		4
        /*01b4*/ 	.byte	0x03, 0x5f
        /*01b6*/ 	.short	0x0101


	//----- nvinfo : EIATTR_COOP_GROUP_MASK_REGIDS
	.align		4
        /*01b8*/ 	.byte	0x04, 0x29
        /*01ba*/ 	.short	(.L_62 - .L_61)


	//   ....[0]....
.L_61:
        /*01bc*/ 	.word	0xffffffff


	//   ....[1]....
        /*01c0*/ 	.word	0xffffffff


	//   ....[2]....
        /*01c4*/ 	.word	0xffffffff


	//   ....[3]....
        /*01c8*/ 	.word	0xffffffff


	//   ....[4]....
        /*01cc*/ 	.word	0xffffffff


	//   ....[5]....
        /*01d0*/ 	.word	0xffffffff


	//   ....[6]....
        /*01d4*/ 	.word	0xffffffff


	//   ....[7]....
        /*01d8*/ 	.word	0xffffffff


	//----- nvinfo : EIATTR_COOP_GROUP_INSTR_OFFSETS
	.align		4
.L_62:
        /*01dc*/ 	.byte	0x04, 0x28
        /*01de*/ 	.short	(.L_64 - .L_63)


	//   ....[0]....
.L_63:
        /*01e0*/ 	.word	0x00002c40


	//   ....[1]....
        /*01e4*/ 	.word	0x00002d30


	//   ....[2]....
        /*01e8*/ 	.word	0x00002d60


	//   ....[3]....
        /*01ec*/ 	.word	0x00002dc0


	//   ....[4]....
        /*01f0*/ 	.word	0x00003800


	//   ....[5]....
        /*01f4*/ 	.word	0x00003810


	//   ....[6]....
        /*01f8*/ 	.word	0x00003850


	//   ....[7]....
        /*01fc*/ 	.word	0x00003860


	//----- nvinfo : EIATTR_EXIT_INSTR_OFFSETS
	.align		4
.L_64:
        /*0200*/ 	.byte	0x04, 0x1c
        /*0202*/ 	.short	(.L_66 - .L_65)


	//   ....[0]....
.L_65:
        /*0204*/ 	.word	0x00006600


	//   ....[1]....
        /*0208*/ 	.word	0x00006630


	//----- nvinfo : EIATTR_REQNTID
	.align		4
.L_66:
        /*020c*/ 	.byte	0x04, 0x10
        /*020e*/ 	.short	(.L_68 - .L_67)
.L_67:
        /*0210*/ 	.word	0x00000100
        /*0214*/ 	.word	0x00000001
        /*0218*/ 	.word	0x00000001


	//----- nvinfo : EIATTR_CBANK_PARAM_SIZE
	.align		4
.L_68:
        /*021c*/ 	.byte	0x03, 0x19
        /*021e*/ 	.short	0x0088


	//----- nvinfo : EIATTR_PARAM_CBANK
	.align		4
        /*0220*/ 	.byte	0x04, 0x0a
        /*0222*/ 	.short	(.L_70 - .L_69)
	.align		4
.L_69:
        /*0224*/ 	.word	index@(.nv.constant0.attn_fwd)
        /*0228*/ 	.short	0x0210
        /*022a*/ 	.short	0x0088


	//----- nvinfo : EIATTR_SW_WAR
	.align		4
.L_70:
        /*022c*/ 	.byte	0x04, 0x36
        /*022e*/ 	.short	(.L_72 - .L_71)
.L_71:
        /*0230*/ 	.word	0x00000008
.L_72:


//--------------------- .nv.callgraph             --------------------------
	.section	.nv.callgraph,"",@"SHT_CUDA_CALLGRAPH"
	.align	4
	.sectionentsize	8
	.align		4
        /*0000*/ 	.word	0x00000000
	.align		4
        /*0004*/ 	.word	0xffffffff
	.align		4
        /*0008*/ 	.word	0x00000000
	.align		4
        /*000c*/ 	.word	0xfffffffe
	.align		4
        /*0010*/ 	.word	0x00000000
	.align		4
        /*0014*/ 	.word	0xfffffffd
	.align		4
        /*0018*/ 	.word	0x00000000
	.align		4
        /*001c*/ 	.word	0xfffffffc


//--------------------- .nv.constant4             --------------------------
	.section	.nv.constant4,"a",@progbits
	.align	8
	.align		8
.nv.constant4:
        /*0000*/ 	.dword	_$_str


//--------------------- .text.attn_fwd            --------------------------
	.section	.text.attn_fwd,"ax",@progbits
	.align	128
        .global         attn_fwd
        .type           attn_fwd,@function
        .size           attn_fwd,(.L_x_3 - attn_fwd)
        .other          attn_fwd,@"STO_CUDA_ENTRY STV_DEFAULT"
attn_fwd:
.text.attn_fwd:
[----:B------:R-:W-:Y:S01]  /*0000*/  LDC R1, c[0x0][0x28] ;  /* 0x00000a00ff017b82 */ /* 0x000fe20000000800 */
[----:B------:R-:W0:Y:S07]  /*0010*/  S2R R6, SR_TID.X ;  /* 0x0000000000067919 */ /* 0x000e2e0000002100 */
[----:B------:R-:W1:Y:S01]  /*0020*/  S2UR UR20, SR_CTAID.Y ;  /* 0x00000000001479c3 */ /* 0x000e620000002600 */
[----:B------:R-:W-:Y:S01]  /*0030*/  ULDC.64 UR4, c[0x0][0x240] ;  /* 0x0000900000047ab9 */ /* 0x000fe20000000a00 */
[----:B------:R-:W-:Y:S01]  /*0040*/  ULDC.64 UR44, c[0x0][0x208] ;  /* 0x00008200002c7ab9 */ /* 0x000fe20000000a00 */
[----:B------:R-:W2:Y:S05]  /*0050*/  S2R R3, SR_CTAID.X ;  /* 0x0000000000037919 */ /* 0x000eaa0000002500 */
[----:B------:R-:W3:Y:S08]  /*0060*/  LDC R11, c[0x0][0x248] ;  /* 0x00009200ff0b7b82 */ /* 0x000ef00000000800 */
[----:B------:R-:W4:Y:S01]  /*0070*/  LDC.64 R8, c[0x0][0x210] ;  /* 0x00008400ff087b82 */ /* 0x000f220000000a00 */
[----:B-1----:R-:W-:-:S07]  /*0080*/  UIMAD UR4, UR20, UR4, URZ ;  /* 0x00000004140472a4 */ /* 0x002fce000f8e023f */
[----:B------:R-:W1:Y:S01]  /*0090*/  LDC R157, c[0x0][0x280] ;  /* 0x0000a000ff9d7b82 */ /* 0x000e620000000800 */
[----:B------:R-:W-:Y:S01]  /*00a0*/  USHF.L.U32 UR6, UR4, 0x1, URZ ;  /* 0x0000000104067899 */ /* 0x000fe2000800063f */
[----:B0-----:R-:W-:Y:S02]  /*00b0*/  LOP3.LUT R12, R6, 0x7f, RZ, 0xc0, !PT ;  /* 0x0000007f060c7812 */ /* 0x001fe400078ec0ff */
[----:B------:R-:W-:-:S03]  /*00c0*/  SHF.R.U32.HI R156, RZ, 0x7, R6 ;  /* 0x00000007ff9c7819 */ /* 0x000fc60000011606 */
[----:B--2---:R-:W-:Y:S01]  /*00d0*/  IMAD R2, R3, 0x80, R12 ;  /* 0x0000008003027824 */ /* 0x004fe200078e020c */
[----:B------:R-:W-:-:S03]  /*00e0*/  SGXT.U32 R156, R156, 0x1 ;  /* 0x000000019c9c781a */ /* 0x000fc60000000000 */
[----:B------:R-:W-:Y:S01]  /*00f0*/  IMAD R0, R2, UR5, RZ ;  /* 0x0000000502007c24 */ /* 0x000fe2000f8e02ff */
[----:B------:R-:W-:Y:S01]  /*0100*/  UIMAD.WIDE UR4, UR4, 0x2, URZ ;  /* 0x00000002040478a5 */ /* 0x000fe2000f8e023f */
[----:B---3--:R-:W-:Y:S02]  /*0110*/  IMAD R5, R156, R11, RZ ;  /* 0x0000000b9c057224 */ /* 0x008fe400078e02ff */
[C---:B------:R-:W-:Y:S02]  /*0120*/  IMAD.SHL.U32 R3, R0.reuse, 0x2, RZ ;  /* 0x0000000200037824 */ /* 0x040fe400078e00ff */
[----:B------:R-:W-:-:S03]  /*0130*/  IMAD.HI R0, R0, 0x2, RZ ;  /* 0x0000000200007827 */ /* 0x000fc600078e02ff */
[----:B----4-:R-:W-:Y:S01]  /*0140*/  IADD3 R4, P0, P1, R3, UR6, R8 ;  /* 0x0000000603047c10 */ /* 0x010fe2000f91e008 */
[----:B------:R-:W-:-:S03]  /*0150*/  IMAD R3, R11, 0x2, R5 ;  /* 0x000000020b037824 */ /* 0x000fc600078e0205 */
[----:B------:R-:W-:Y:S01]  /*0160*/  IADD3.X R0, R0, UR5, R9, P0, P1 ;  /* 0x0000000500007c10 */ /* 0x000fe200087e2409 */
[----:B------:R-:W-:Y:S01]  /*0170*/  IMAD R7, R11, 0x2, R3 ;  /* 0x000000020b077824 */ /* 0x000fe200078e0203 */
[-C--:B------:R-:W-:Y:S02]  /*0180*/  LEA R8, P0, R5, R4.reuse, 0x1 ;  /* 0x0000000405087211 */ /* 0x080fe400078008ff */
[----:B------:R-:W-:Y:S01]  /*0190*/  LEA R14, P1, R3, R4, 0x1 ;  /* 0x00000004030e7211 */ /* 0x000fe200078208ff */
[----:B------:R-:W-:Y:S01]  /*01a0*/  IMAD R13, R11, 0x2, R7 ;  /* 0x000000020b0d7824 */ /* 0x000fe200078e0207 */
[----:B------:R-:W-:Y:S02]  /*01b0*/  LEA.HI.X.SX32 R9, R5, R0, 0x1, P0 ;  /* 0x0000000005097211 */ /* 0x000fe400000f0eff */
[----:B------:R-:W-:Y:S01]  /*01c0*/  LEA R16, P0, R7, R4, 0x1 ;  /* 0x0000000407107211 */ /* 0x000fe200078008ff */
[----:B------:R-:W-:Y:S01]  /*01d0*/  IMAD R21, R11, 0x2, R13 ;  /* 0x000000020b157824 */ /* 0x000fe200078e020d */
[----:B------:R-:W-:-:S02]  /*01e0*/  LEA.HI.X.SX32 R15, R3, R0, 0x1, P1 ;  /* 0x00000000030f7211 */ /* 0x000fc400008f0eff */
[----:B------:R-:W-:Y:S01]  /*01f0*/  LEA.HI.X.SX32 R17, R7, R0, 0x1, P0 ;  /* 0x0000000007117211 */ /* 0x000fe200000f0eff */
[----:B------:R-:W-:Y:S01]  /*0200*/  IMAD R23, R11, 0x2, R21 ;  /* 0x000000020b177824 */ /* 0x000fe200078e0215 */
[C---:B------:R-:W-:Y:S01]  /*0210*/  LEA R18, P0, R13.reuse, R4, 0x1 ;  /* 0x000000040d127211 */ /* 0x040fe200078008ff */
[----:B------:R0:W2:Y:S03]  /*0220*/  LDG.E.U16 R5, desc[UR44][R14.64] ;  /* 0x0000002c0e057981 */ /* 0x0000a6000c1e1500 */
[----:B------:R-:W-:Y:S01]  /*0230*/  LEA.HI.X.SX32 R19, R13, R0, 0x1, P0 ;  /* 0x000000000d137211 */ /* 0x000fe200000f0eff */
[----:B------:R-:W-:Y:S01]  /*0240*/  IMAD R13, R11, 0x2, R23 ;  /* 0x000000020b0d7824 */ /* 0x000fe200078e0217 */
[C---:B------:R-:W-:Y:S01]  /*0250*/  LEA R22, P0, R23.reuse, R4, 0x1 ;  /* 0x0000000417167211 */ /* 0x040fe200078008ff */
[----:B------:R3:W4:Y:S03]  /*0260*/  LDG.E.U16 R7, desc[UR44][R16.64] ;  /* 0x0000002c10077981 */ /* 0x000726000c1e1500 */
[----:B------:R-:W-:Y:S01]  /*0270*/  LEA.HI.X.SX32 R23, R23, R0, 0x1, P0 ;  /* 0x0000000017177211 */ /* 0x000fe200000f0eff */
[----:B------:R-:W-:Y:S01]  /*0280*/  IMAD R25, R11, 0x2, R13 ;  /* 0x000000020b197824 */ /* 0x000fe200078e020d */
[-C--:B0-----:R-:W-:Y:S01]  /*0290*/  LEA R14, P0, R13, R4.reuse, 0x1 ;  /* 0x000000040d0e7211 */ /* 0x081fe200078008ff */
[----:B------:R-:W5:Y:S01]  /*02a0*/  LDG.E.U16 R3, desc[UR44][R8.64] ;  /* 0x0000002c08037981 */ /* 0x000f62000c1e1500 */
[----:B------:R-:W-:-:S02]  /*02b0*/  LEA R20, P1, R21, R4, 0x1 ;  /* 0x0000000415147211 */ /* 0x000fc400078208ff */
[-C--:B------:R-:W-:Y:S01]  /*02c0*/  LEA.HI.X.SX32 R15, R13, R0.reuse, 0x1, P0 ;  /* 0x000000000d0f7211 */ /* 0x080fe200000f0eff */
[----:B------:R-:W-:Y:S01]  /*02d0*/  IMAD R13, R11, 0x2, R25 ;  /* 0x000000020b0d7824 */ /* 0x000fe200078e0219 */
[----:B------:R-:W-:Y:S01]  /*02e0*/  LEA.HI.X.SX32 R21, R21, R0, 0x1, P1 ;  /* 0x0000000015157211 */ /* 0x000fe200008f0eff */
[----:B------:R-:W4:Y:S01]  /*02f0*/  LDG.E.U16 R30, desc[UR44][R22.64] ;  /* 0x0000002c161e7981 */ /* 0x000f22000c1e1500 */
[-C--:B---3--:R-:W-:Y:S01]  /*0300*/  LEA R16, P0, R25, R4.reuse, 0x1 ;  /* 0x0000000419107211 */ /* 0x088fe200078008ff */
[----:B------:R-:W-:Y:S01]  /*0310*/  IMAD R27, R11, 0x2, R13 ;  /* 0x000000020b1b7824 */ /* 0x000fe200078e020d */
[----:B------:R-:W-:Y:S01]  /*0320*/  LEA R24, P1, R13, R4, 0x1 ;  /* 0x000000040d187211 */ /* 0x000fe200078208ff */
[----:B------:R0:W3:Y:S01]  /*0330*/  LDG.E.U16 R8, desc[UR44][R18.64] ;  /* 0x0000002c12087981 */ /* 0x0000e2000c1e1500 */
[-C--:B------:R-:W-:Y:S02]  /*0340*/  LEA.HI.X.SX32 R17, R25, R0.reuse, 0x1, P0 ;  /* 0x0000000019117211 */ /* 0x080fe400000f0eff */
[----:B------:R-:W-:Y:S01]  /*0350*/  LEA.HI.X.SX32 R25, R13, R0, 0x1, P1 ;  /* 0x000000000d197211 */ /* 0x000fe200008f0eff */
[----:B------:R-:W-:Y:S01]  /*0360*/  IMAD R13, R11, 0x2, R27 ;  /* 0x000000020b0d7824 */ /* 0x000fe200078e021b */
[----:B------:R1:W2:Y:S04]  /*0370*/  LDG.E.U16 R9, desc[UR44][R20.64] ;  /* 0x0000002c14097981 */ /* 0x0002a8000c1e1500 */
[----:B------:R1:W3:Y:S01]  /*0380*/  LDG.E.U16 R32, desc[UR44][R14.64] ;  /* 0x0000002c0e207981 */ /* 0x0002e2000c1e1500 */
[----:B0-----:R-:W-:Y:S01]  /*0390*/  LEA R18, P0, R27, R4, 0x1 ;  /* 0x000000041b127211 */ /* 0x001fe200078008ff */
[----:B------:R-:W-:-:S02]  /*03a0*/  IMAD R23, R11, 0x2, R13 ;  /* 0x000000020b177824 */ /* 0x000fc400078e020d */
[----:B------:R0:W3:Y:S01]  /*03b0*/  LDG.E.U16 R34, desc[UR44][R16.64] ;  /* 0x0000002c10227981 */ /* 0x0000e2000c1e1500 */
[----:B------:R-:W-:Y:S02]  /*03c0*/  LEA.HI.X.SX32 R19, R27, R0, 0x1, P0 ;  /* 0x000000001b137211 */ /* 0x000fe400000f0eff */
[C---:B-1----:R-:W-:Y:S01]  /*03d0*/  LEA R20, P0, R13.reuse, R4, 0x1 ;  /* 0x000000040d147211 */ /* 0x042fe200078008ff */
[----:B------:R1:W4:Y:S03]  /*03e0*/  LDG.E.U16 R36, desc[UR44][R24.64] ;  /* 0x0000002c18247981 */ /* 0x000326000c1e1500 */
[----:B------:R-:W-:Y:S01]  /*03f0*/  LEA.HI.X.SX32 R21, R13, R0, 0x1, P0 ;  /* 0x000000000d157211 */ /* 0x000fe200000f0eff */
[----:B------:R-:W-:Y:S01]  /*0400*/  IMAD R13, R11, 0x2, R23 ;  /* 0x000000020b0d7824 */ /* 0x000fe200078e0217 */
[-C--:B------:R-:W-:Y:S01]  /*0410*/  LEA R14, P0, R23, R4.reuse, 0x1 ;  /* 0x00000004170e7211 */ /* 0x080fe200078008ff */
[----:B------:R1:W3:Y:S02]  /*0420*/  LDG.E.U16 R38, desc[UR44][R18.64] ;  /* 0x0000002c12267981 */ /* 0x0002e4000c1e1500 */
[----:B------:R-:W-:Y:S01]  /*0430*/  IMAD R27, R11, 0x2, R13 ;  /* 0x000000020b1b7824 */ /* 0x000fe200078e020d */
[----:B------:R-:W-:Y:S01]  /*0440*/  LEA R22, P1, R13, R4, 0x1 ;  /* 0x000000040d167211 */ /* 0x000fe200078208ff */
[----:B------:R1:W3:Y:S01]  /*0450*/  LDG.E.U16 R40, desc[UR44][R20.64] ;  /* 0x0000002c14287981 */ /* 0x0002e2000c1e1500 */
[----:B------:R-:W-:-:S02]  /*0460*/  LEA.HI.X.SX32 R15, R23, R0, 0x1, P0 ;  /* 0x00000000170f7211 */ /* 0x000fc400000f0eff */
[----:B------:R-:W-:Y:S01]  /*0470*/  LEA.HI.X.SX32 R23, R13, R0, 0x1, P1 ;  /* 0x000000000d177211 */ /* 0x000fe200008f0eff */
[----:B------:R-:W-:Y:S01]  /*0480*/  IMAD R13, R11, 0x2, R27 ;  /* 0x000000020b0d7824 */ /* 0x000fe200078e021b */
[C---:B0-----:R-:W-:Y:S01]  /*0490*/  LEA R16, P0, R27.reuse, R4, 0x1 ;  /* 0x000000041b107211 */ /* 0x041fe200078008ff */
[----:B------:R0:W3:Y:S03]  /*04a0*/  LDG.E.U16 R42, desc[UR44][R14.64] ;  /* 0x0000002c0e2a7981 */ /* 0x0000e6000c1e1500 */
[----:B------:R-:W-:Y:S01]  /*04b0*/  LEA.HI.X.SX32 R17, R27, R0, 0x1, P0 ;  /* 0x000000001b117211 */ /* 0x000fe200000f0eff */
[----:B-1----:R-:W-:Y:S01]  /*04c0*/  IMAD R25, R11, 0x2, R13 ;  /* 0x000000020b197824 */ /* 0x002fe200078e020d */
[C---:B------:R-:W-:Y:S01]  /*04d0*/  LEA R18, P0, R13.reuse, R4, 0x1 ;  /* 0x000000040d127211 */ /* 0x040fe200078008ff */
[----:B------:R1:W3:Y:S03]  /*04e0*/  LDG.E.U16 R44, desc[UR44][R22.64] ;  /* 0x0000002c162c7981 */ /* 0x0002e6000c1e1500 */
        /* <DEDUP_REMOVED lines=22> */
[----:B------:R1:W3:Y:S02]  /*0650*/  LDG.E.U16 R52, desc[UR44][R16.64] ;  /* 0x0000002c10347981 */ /* 0x0002e4000c1e1500 */
[----:B------:R-:W-:Y:S01]  /*0660*/  IMAD R29, R11, 0x2, R27 ;  /* 0x000000020b1d7824 */ /* 0x000fe200078e021b */
[----:B------:R-:W-:-:S02]  /*0670*/  LEA.HI.X.SX32 R19, R23, R0, 0x1, P0 ;  /* 0x0000000017137211 */ /* 0x000fc400000f0eff */
[----:B------:R-:W-:Y:S01]  /*0680*/  LEA.HI.X.SX32 R23, R13, R0, 0x1, P1 ;  /* 0x000000000d177211 */ /* 0x000fe200008f0eff */
[----:B------:R-:W-:Y:S01]  /*0690*/  IMAD R13, R11, 0x2, R29 ;  /* 0x000000020b0d7824 */ /* 0x000fe200078e021d */
[----:B0-----:R-:W-:Y:S01]  /*06a0*/  LEA R20, P0, R27, R4, 0x1 ;  /* 0x000000041b147211 */ /* 0x001fe200078008ff */
[----:B------:R0:W3:Y:S02]  /*06b0*/  LDG.E.U16 R53, desc[UR44][R18.64] ;  /* 0x0000002c12357981 */ /* 0x0000e4000c1e1500 */
[----:B-1----:R-:W-:Y:S01]  /*06c0*/  IMAD R25, R11, 0x2, R13 ;  /* 0x000000020b197824 */ /* 0x002fe200078e020d */
[----:B------:R-:W-:Y:S01]  /*06d0*/  LEA.HI.X.SX32 R21, R27, R0, 0x1, P0 ;  /* 0x000000001b157211 */ /* 0x000fe200000f0eff */
[----:B------:R1:W3:Y:S01]  /*06e0*/  LDG.E.U16 R54, desc[UR44][R22.64] ;  /* 0x0000002c16367981 */ /* 0x0002e2000c1e1500 */
[----:B------:R-:W-:Y:S01]  /*06f0*/  LEA R14, P0, R29, R4, 0x1 ;  /* 0x000000041d0e7211 */ /* 0x000fe200078008ff */
[----:B------:R-:W-:Y:S02]  /*0700*/  IMAD R27, R11, 0x2, R25 ;  /* 0x000000020b1b7824 */ /* 0x000fe400078e0219 */
[----:B------:R1:W3:Y:S01]  /*0710*/  LDG.E.U16 R55, desc[UR44][R20.64] ;  /* 0x0000002c14377981 */ /* 0x0002e2000c1e1500 */
[----:B------:R-:W-:-:S02]  /*0720*/  LEA.HI.X.SX32 R15, R29, R0, 0x1, P0 ;  /* 0x000000001d0f7211 */ /* 0x000fc400000f0eff */
[----:B------:R-:W-:Y:S02]  /*0730*/  LEA R16, P0, R13, R4, 0x1 ;  /* 0x000000040d107211 */ /* 0x000fe400078008ff */
[----:B------:R-:W-:Y:S01]  /*0740*/  LEA R29, R11, R27, 0x1 ;  /* 0x0000001b0b1d7211 */ /* 0x000fe200078e08ff */
[----:B------:R1:W3:Y:S01]  /*0750*/  LDG.E.U16 R56, desc[UR44][R14.64] ;  /* 0x0000002c0e387981 */ /* 0x0002e2000c1e1500 */
[----:B------:R-:W-:-:S03]  /*0760*/  LEA.HI.X.SX32 R17, R13, R0, 0x1, P0 ;  /* 0x000000000d117211 */ /* 0x000fc600000f0eff */
[----:B------:R-:W-:Y:S01]  /*0770*/  IMAD R13, R11, 0x2, R29 ;  /* 0x000000020b0d7824 */ /* 0x000fe200078e021d */
[----:B0-----:R-:W-:Y:S01]  /*0780*/  LEA R18, P0, R27, R4, 0x1 ;  /* 0x000000041b127211 */ /* 0x001fe200078008ff */
[----:B------:R0:W3:Y:S02]  /*0790*/  LDG.E.U16 R57, desc[UR44][R16.64] ;  /* 0x0000002c10397981 */ /* 0x0000e4000c1e1500 */
[----:B-1----:R-:W-:Y:S01]  /*07a0*/  IMAD R23, R11, 0x2, R13 ;  /* 0x000000020b177824 */ /* 0x002fe200078e020d */
[----:B------:R-:W-:-:S03]  /*07b0*/  LEA.HI.X.SX32 R19, R27, R0, 0x1, P0 ;  /* 0x000000001b137211 */ /* 0x000fc600000f0eff */
[----:B------:R-:W-:Y:S01]  /*07c0*/  IMAD R27, R11, 0x2, R23 ;  /* 0x000000020b1b7824 */ /* 0x000fe200078e0217 */
[----:B------:R-:W-:Y:S01]  /*07d0*/  LEA R20, P0, R29, R4, 0x1 ;  /* 0x000000041d147211 */ /* 0x000fe200078008ff */
[----:B------:R1:W3:Y:S02]  /*07e0*/  LDG.E.U16 R59, desc[UR44][R18.64] ;  /* 0x0000002c123b7981 */ /* 0x0002e4000c1e1500 */
[----:B------:R-:W-:Y:S01]  /*07f0*/  IMAD R31, R11, 0x2, R27 ;  /* 0x000000020b1f7824 */ /* 0x000fe200078e021b */
[----:B------:R-:W-:-:S03]  /*0800*/  LEA.HI.X.SX32 R21, R29, R0, 0x1, P0 ;  /* 0x000000001d157211 */ /* 0x000fc600000f0eff */
[----:B------:R-:W-:Y:S01]  /*0810*/  IMAD R29, R11, 0x2, R31 ;  /* 0x000000020b1d7824 */ /* 0x000fe200078e021f */
[-C--:B------:R-:W-:Y:S01]  /*0820*/  LEA R24, P1, R25, R4.reuse, 0x1 ;  /* 0x0000000419187211 */ /* 0x080fe200078208ff */
[----:B------:R-:W3:Y:S01]  /*0830*/  LDG.E.U16 R60, desc[UR44][R20.64] ;  /* 0x0000002c143c7981 */ /* 0x000ee2000c1e1500 */
[----:B------:R-:W-:Y:S01]  /*0840*/  LEA R14, P0, R13, R4, 0x1 ;  /* 0x000000040d0e7211 */ /* 0x000fe200078008ff */
[----:B------:R-:W-:Y:S01]  /*0850*/  IMAD R33, R11, 0x2, R29 ;  /* 0x000000020b217824 */ /* 0x000fe200078e021d */
[-C--:B------:R-:W-:Y:S02]  /*0860*/  LEA.HI.X.SX32 R25, R25, R0.reuse, 0x1, P1 ;  /* 0x0000000019197211 */ /* 0x080fe400008f0eff */
[----:B------:R-:W-:Y:S01]  /*0870*/  LEA.HI.X.SX32 R15, R13, R0, 0x1, P0 ;  /* 0x000000000d0f7211 */ /* 0x000fe200000f0eff */
[----:B------:R-:W-:Y:S01]  /*0880*/  IMAD R13, R11, 0x2, R33 ;  /* 0x000000020b0d7824 */ /* 0x000fe200078e0221 */
[C---:B0-----:R-:W-:Y:S01]  /*0890*/  LEA R16, P0, R27.reuse, R4, 0x1 ;  /* 0x000000041b107211 */ /* 0x041fe200078008ff */
[----:B------:R0:W3:Y:S03]  /*08a0*/  LDG.E.U16 R58, desc[UR44][R24.64] ;  /* 0x0000002c183a7981 */ /* 0x0000e6000c1e1500 */
[----:B------:R-:W-:Y:S01]  /*08b0*/  LEA.HI.X.SX32 R17, R27, R0, 0x1, P0 ;  /* 0x000000001b117211 */ /* 0x000fe200000f0eff */
[----:B------:R0:W3:Y:S01]  /*08c0*/  LDG.E.U16 R61, desc[UR44][R14.64] ;  /* 0x0000002c0e3d7981 */ /* 0x0000e2000c1e1500 */
[----:B-1----:R-:W-:-:S02]  /*08d0*/  LEA R18, P0, R31, R4, 0x1 ;  /* 0x000000041f127211 */ /* 0x002fc400078008ff */
[----:B------:R-:W-:Y:S01]  /*08e0*/  LEA R22, P1, R23, R4, 0x1 ;  /* 0x0000000417167211 */ /* 0x000fe200078208ff */
[----:B------:R-:W3:Y:S01]  /*08f0*/  LDG.E.U16 R63, desc[UR44][R16.64] ;  /* 0x0000002c103f7981 */ /* 0x000ee2000c1e1500 */
[----:B0-----:R-:W-:Y:S01]  /*0900*/  IMAD R25, R11, 0x2, R13 ;  /* 0x000000020b197824 */ /* 0x001fe200078e020d */
[----:B------:R-:W-:-:S03]  /*0910*/  LEA.HI.X.SX32 R19, R31, R0, 0x1, P0 ;  /* 0x000000001f137211 */ /* 0x000fc600000f0eff */
[----:B------:R-:W-:Y:S01]  /*0920*/  IMAD R27, R11, 0x2, R25 ;  /* 0x000000020b1b7824 */ /* 0x000fe200078e0219 */
[----:B------:R-:W-:Y:S01]  /*0930*/  LEA R20, P0, R29, R4, 0x1 ;  /* 0x000000041d147211 */ /* 0x000fe200078008ff */
[----:B------:R-:W3:Y:S02]  /*0940*/  LDG.E.U16 R64, desc[UR44][R18.64] ;  /* 0x0000002c12407981 */ /* 0x000ee4000c1e1500 */
[----:B------:R-:W-:Y:S01]  /*0950*/  IMAD R31, R11, 0x2, R27 ;  /* 0x000000020b1f7824 */ /* 0x000fe200078e021b */
[----:B------:R-:W-:-:S03]  /*0960*/  LEA.HI.X.SX32 R23, R23, R0, 0x1, P1 ;  /* 0x0000000017177211 */ /* 0x000fc600008f0eff */
[----:B------:R-:W-:Y:S01]  /*0970*/  IMAD R35, R11, 0x2, R31 ;  /* 0x000000020b237824 */ /* 0x000fe200078e021f */
[----:B------:R-:W-:Y:S01]  /*0980*/  LEA R14, P1, R33, R4, 0x1 ;  /* 0x00000004210e7211 */ /* 0x000fe200078208ff */
[----:B------:R0:W3:Y:S01]  /*0990*/  LDG.E.U16 R62, desc[UR44][R22.64] ;  /* 0x0000002c163e7981 */ /* 0x0000e2000c1e1500 */
[-C--:B------:R-:W-:Y:S01]  /*09a0*/  LEA.HI.X.SX32 R21, R29, R0.reuse, 0x1, P0 ;  /* 0x000000001d157211 */ /* 0x080fe200000f0eff */
[----:B------:R-:W-:Y:S01]  /*09b0*/  IMAD R29, R11, 0x2, R35 ;  /* 0x000000020b1d7824 */ /* 0x000fe200078e0223 */
[----:B------:R-:W-:-:S03]  /*09c0*/  LEA.HI.X.SX32 R15, R33, R0, 0x1, P1 ;  /* 0x00000000210f7211 */ /* 0x000fc600008f0eff */
[----:B------:R-:W-:Y:S01]  /*09d0*/  IMAD R33, R11, 0x2, R29 ;  /* 0x000000020b217824 */ /* 0x000fe200078e021d */
[C---:B0-----:R-:W-:Y:S01]  /*09e0*/  LEA R22, P0, R13.reuse, R4, 0x1 ;  /* 0x000000040d167211 */ /* 0x041fe200078008ff */
[----:B------:R0:W3:Y:S03]  /*09f0*/  LDG.E.U16 R66, desc[UR44][R14.64] ;  /* 0x0000002c0e427981 */ /* 0x0000e6000c1e1500 */
[----:B------:R-:W-:Y:S01]  /*0a00*/  LEA.HI.X.SX32 R23, R13, R0, 0x1, P0 ;  /* 0x000000000d177211 */ /* 0x000fe200000f0eff */
[----:B------:R-:W-:Y:S01]  /*0a10*/  IMAD R13, R11, 0x2, R33 ;  /* 0x000000020b0d7824 */ /* 0x000fe200078e0221 */
[----:B------:R-:W-:Y:S01]  /*0a20*/  LEA R16, P0, R25, R4, 0x1 ;  /* 0x0000000419107211 */ /* 0x000fe200078008ff */
[----:B------:R-:W3:Y:S02]  /*0a30*/  LDG.E.U16 R65, desc[UR44][R20.64] ;  /* 0x0000002c14417981 */ /* 0x000ee4000c1e1500 */
[----:B------:R-:W-:Y:S01]  /*0a40*/  IMAD R37, R11, 0x2, R13 ;  /* 0x000000020b257824 */ /* 0x000fe200078e020d */
[----:B------:R-:W-:Y:S01]  /*0a50*/  LEA.HI.X.SX32 R17, R25, R0, 0x1, P0 ;  /* 0x0000000019117211 */ /* 0x000fe200000f0eff */
[----:B------:R1:W3:Y:S01]  /*0a60*/  LDG.E.U16 R67, desc[UR44][R22.64] ;  /* 0x0000002c16437981 */ /* 0x0002e2000c1e1500 */
[-C--:B------:R-:W-:Y:S01]  /*0a70*/  LEA R18, P0, R27, R4.reuse, 0x1 ;  /* 0x000000041b127211 */ /* 0x080fe200078008ff */
[----:B------:R-:W-:Y:S01]  /*0a80*/  IMAD R39, R11, 0x2, R37 ;  /* 0x000000020b277824 */ /* 0x000fe200078e0225 */
[----:B------:R-:W-:Y:S01]  /*0a90*/  LEA R24, P1, R31, R4, 0x1 ;  /* 0x000000041f187211 */ /* 0x000fe200078208ff */
[----:B------:R1:W3:Y:S01]  /*0aa0*/  LDG.E.U16 R68, desc[UR44][R16.64] ;  /* 0x0000002c10447981 */ /* 0x0002e2000c1e1500 */
[-C--:B------:R-:W-:Y:S01]  /*0ab0*/  LEA.HI.X.SX32 R19, R27, R0.reuse, 0x1, P0 ;  /* 0x000000001b137211 */ /* 0x080fe200000f0eff */
[----:B------:R-:W-:Y:S01]  /*0ac0*/  IMAD R27, R11, 0x2, R39 ;  /* 0x000000020b1b7824 */ /* 0x000fe200078e0227 */
[----:B------:R-:W-:-:S02]  /*0ad0*/  LEA.HI.X.SX32 R25, R31, R0, 0x1, P1 ;  /* 0x000000001f197211 */ /* 0x000fc400008f0eff */
[-C--:B0-----:R-:W-:Y:S01]  /*0ae0*/  LEA R14, P0, R35, R4.reuse, 0x1 ;  /* 0x00000004230e7211 */ /* 0x081fe200078008ff */
[----:B------:R-:W-:Y:S01]  /*0af0*/  IMAD R31, R11, 0x2, R27 ;  /* 0x000000020b1f7824 */ /* 0x000fe200078e021b */
[----:B-1----:R-:W-:Y:S01]  /*0b00*/  LEA R22, P1, R13, R4, 0x1 ;  /* 0x000000040d167211 */ /* 0x002fe200078208ff */
[----:B------:R0:W3:Y:S01]  /*0b10*/  LDG.E.U16 R69, desc[UR44][R18.64] ;  /* 0x0000002c12457981 */ /* 0x0000e2000c1e1500 */
[----:B------:R-:W-:Y:S01]  /*0b20*/  LEA.HI.X.SX32 R15, R35, R0, 0x1, P0 ;  /* 0x00000000230f7211 */ /* 0x000fe200000f0eff */
[----:B------:R-:W-:Y:S01]  /*0b30*/  IMAD R35, R11, 0x2, R31 ;  /* 0x000000020b237824 */ /* 0x000fe200078e021f */
[----:B------:R-:W-:Y:S01]  /*0b40*/  LEA R20, P0, R29, R4, 0x1 ;  /* 0x000000041d147211 */ /* 0x000fe200078008ff */
[----:B------:R-:W3:Y:S02]  /*0b50*/  LDG.E.U16 R70, desc[UR44][R24.64] ;  /* 0x0000002c18467981 */ /* 0x000ee4000c1e1500 */
[----:B------:R-:W-:Y:S01]  /*0b60*/  IMAD R41, R11, 0x2, R35 ;  /* 0x000000020b297824 */ /* 0x000fe200078e0223 */
[-C--:B------:R-:W-:Y:S01]  /*0b70*/  LEA.HI.X.SX32 R21, R29, R0.reuse, 0x1, P0 ;  /* 0x000000001d157211 */ /* 0x080fe200000f0eff */
[----:B------:R1:W3:Y:S02]  /*0b80*/  LDG.E.U16 R71, desc[UR44][R14.64] ;  /* 0x0000002c0e477981 */ /* 0x0002e4000c1e1500 */
[----:B------:R-:W-:Y:S01]  /*0b90*/  IMAD R43, R11, 0x2, R41 ;  /* 0x000000020b2b7824 */ /* 0x000fe200078e0229 */
[----:B------:R-:W-:Y:S01]  /*0ba0*/  LEA.HI.X.SX32 R23, R13, R0, 0x1, P1 ;  /* 0x000000000d177211 */ /* 0x000fe200008f0eff */
[----:B------:R-:W3:Y:S02]  /*0bb0*/  LDG.E.U16 R72, desc[UR44][R20.64] ;  /* 0x0000002c14487981 */ /* 0x000ee4000c1e1500 */
[----:B------:R-:W-:Y:S01]  /*0bc0*/  IMAD R29, R11, 0x2, R43 ;  /* 0x000000020b1d7824 */ /* 0x000fe200078e022b */
[----:B------:R-:W-:Y:S01]  /*0bd0*/  LEA R16, P0, R33, R4, 0x1 ;  /* 0x0000000421107211 */ /* 0x000fe200078008ff */
[----:B------:R-:W3:Y:S02]  /*0be0*/  LDG.E.U16 R74, desc[UR44][R22.64] ;  /* 0x0000002c164a7981 */ /* 0x000ee4000c1e1500 */
[----:B------:R-:W-:Y:S01]  /*0bf0*/  IMAD R13, R11, 0x2, R29 ;  /* 0x000000020b0d7824 */ /* 0x000fe200078e021d */
[----:B------:R-:W-:-:S02]  /*0c00*/  LEA.HI.X.SX32 R17, R33, R0, 0x1, P0 ;  /* 0x0000000021117211 */ /* 0x000fc400000f0eff */
[----:B0-----:R-:W-:Y:S02]  /*0c10*/  LEA R18, P0, R37, R4, 0x1 ;  /* 0x0000000425127211 */ /* 0x001fe400078008ff */
[----:B------:R-:W-:Y:S01]  /*0c20*/  LEA R33, R11, R13, 0x1 ;  /* 0x0000000d0b217211 */ /* 0x000fe200078e08ff */
[----:B------:R0:W3:Y:S01]  /*0c30*/  LDG.E.U16 R73, desc[UR44][R16.64] ;  /* 0x0000002c10497981 */ /* 0x0000e2000c1e1500 */
[----:B------:R-:W-:-:S03]  /*0c40*/  LEA.HI.X.SX32 R19, R37, R0, 0x1, P0 ;  /* 0x0000000025137211 */ /* 0x000fc600000f0eff */
[----:B------:R-:W-:Y:S01]  /*0c50*/  IMAD R37, R11, 0x2, R33 ;  /* 0x000000020b257824 */ /* 0x000fe200078e0221 */
[----:B-1----:R-:W-:Y:S01]  /*0c60*/  LEA R14, P0, R39, R4, 0x1 ;  /* 0x00000004270e7211 */ /* 0x002fe200078008ff */
[----:B------:R1:W3:Y:S02]  /*0c70*/  LDG.E.U16 R75, desc[UR44][R18.64] ;  /* 0x0000002c124b7981 */ /* 0x0002e4000c1e1500 */
[----:B------:R-:W-:Y:S01]  /*0c80*/  IMAD R25, R11, 0x2, R37 ;  /* 0x000000020b197824 */ /* 0x000fe200078e0225 */
[----:B------:R-:W-:-:S03]  /*0c90*/  LEA.HI.X.SX32 R15, R39, R0, 0x1, P0 ;  /* 0x00000000270f7211 */ /* 0x000fc600000f0eff */
[----:B------:R-:W-:Y:S01]  /*0ca0*/  IMAD R39, R11, 0x2, R25 ;  /* 0x000000020b277824 */ /* 0x000fe200078e0219 */
[-C--:B0-----:R-:W-:Y:S01]  /*0cb0*/  LEA R16, P1, R31, R4.reuse, 0x1 ;  /* 0x000000041f107211 */ /* 0x081fe200078208ff */
[----:B------:R0:W3:Y:S01]  /*0cc0*/  LDG.E.U16 R76, desc[UR44][R14.64] ;  /* 0x0000002c0e4c7981 */ /* 0x0000e2000c1e1500 */
[----:B------:R-:W-:Y:S01]  /*0cd0*/  LEA R20, P0, R27, R4, 0x1 ;  /* 0x000000041b147211 */ /* 0x000fe200078008ff */
[----:B------:R-:W-:Y:S01]  /*0ce0*/  IMAD R45, R11, 0x2, R39 ;  /* 0x000000020b2d7824 */ /* 0x000fe200078e0227 */
[-C--:B------:R-:W-:Y:S02]  /*0cf0*/  LEA.HI.X.SX32 R17, R31, R0.reuse, 0x1, P1 ;  /* 0x000000001f117211 */ /* 0x080fe400008f0eff */
[----:B------:R-:W-:Y:S01]  /*0d00*/  LEA.HI.X.SX32 R21, R27, R0, 0x1, P0 ;  /* 0x000000001b157211 */ /* 0x000fe200000f0eff */
[----:B------:R-:W-:Y:S01]  /*0d10*/  IMAD R31, R11, 0x2, R45 ;  /* 0x000000020b1f7824 */ /* 0x000fe200078e022d */
[----:B------:R-:W-:Y:S01]  /*0d20*/  LEA R22, P0, R35, R4, 0x1 ;  /* 0x0000000423167211 */ /* 0x000fe200078008ff */
[----:B------:R-:W3:Y:S02]  /*0d30*/  LDG.E.U16 R78, desc[UR44][R16.64] ;  /* 0x0000002c104e7981 */ /* 0x000ee4000c1e1500 */
[----:B------:R-:W-:Y:S01]  /*0d40*/  IMAD R27, R11, 0x2, R31 ;  /* 0x000000020b1b7824 */ /* 0x000fe200078e021f */
[----:B------:R-:W-:Y:S01]  /*0d50*/  LEA.HI.X.SX32 R23, R35, R0, 0x1, P0 ;  /* 0x0000000023177211 */ /* 0x000fe200000f0eff */
[----:B------:R-:W3:Y:S01]  /*0d60*/  LDG.E.U16 R77, desc[UR44][R20.64] ;  /* 0x0000002c144d7981 */ /* 0x000ee2000c1e1500 */
[-C--:B-1----:R-:W-:Y:S01]  /*0d70*/  LEA R18, P0, R41, R4.reuse, 0x1 ;  /* 0x0000000429127211 */ /* 0x082fe200078008ff */
[----:B------:R-:W-:Y:S01]  /*0d80*/  IMAD R35, R11, 0x2, R27 ;  /* 0x000000020b237824 */ /* 0x000fe200078e021b */
[----:B------:R-:W-:Y:S01]  /*0d90*/  LEA R24, P1, R25, R4, 0x1 ;  /* 0x0000000419187211 */ /* 0x000fe200078208ff */
[----:B------:R1:W3:Y:S01]  /*0da0*/  LDG.E.U16 R79, desc[UR44][R22.64] ;  /* 0x0000002c164f7981 */ /* 0x0002e2000c1e1500 */
[----:B------:R-:W-:Y:S01]  /*0db0*/  LEA.HI.X.SX32 R19, R41, R0, 0x1, P0 ;  /* 0x0000000029137211 */ /* 0x000fe200000f0eff */
[----:B------:R-:W-:Y:S01]  /*0dc0*/  IMAD R41, R11, 0x2, R35 ;  /* 0x000000020b297824 */ /* 0x000fe200078e0223 */
[----:B0-----:R-:W-:-:S03]  /*0dd0*/  LEA R14, P0, R29, R4, 0x1 ;  /* 0x000000041d0e7211 */ /* 0x001fc600078008ff */
[----:B------:R-:W-:Y:S01]  /*0de0*/  IMAD R47, R11, 0x2, R41 ;  /* 0x000000020b2f7824 */ /* 0x000fe200078e0229 */
[----:B------:R-:W-:Y:S01]  /*0df0*/  LEA.HI.X.SX32 R15, R29, R0, 0x1, P0 ;  /* 0x000000001d0f7211 */ /* 0x000fe200000f0eff */
[----:B------:R-:W3:Y:S01]  /*0e00*/  LDG.E.U16 R80, desc[UR44][R18.64] ;  /* 0x0000002c12507981 */ /* 0x000ee2000c1e1500 */
[----:B------:R-:W-:Y:S01]  /*0e10*/  LEA R26, P0, R27, R4, 0x1 ;  /* 0x000000041b1a7211 */ /* 0x000fe200078008ff */
[----:B------:R-:W-:Y:S01]  /*0e20*/  IMAD R29, R11, 0x2, R47 ;  /* 0x000000020b1d7824 */ /* 0x000fe200078e022f */
[-C--:B------:R-:W-:Y:S01]  /*0e30*/  LEA.HI.X.SX32 R25, R25, R0.reuse, 0x1, P1 ;  /* 0x0000000019197211 */ /* 0x080fe200008f0eff */
[----:B------:R0:W3:Y:S01]  /*0e40*/  LDG.E.U16 R81, desc[UR44][R14.64] ;  /* 0x0000002c0e517981 */ /* 0x0000e2000c1e1500 */
[----:B------:R-:W-:Y:S02]  /*0e50*/  LEA.HI.X.SX32 R27, R27, R0, 0x1, P0 ;  /* 0x000000001b1b7211 */ /* 0x000fe400000f0eff */
[-C--:B-1----:R-:W-:Y:S01]  /*0e60*/  LEA R22, P1, R29, R4.reuse, 0x1 ;  /* 0x000000041d167211 */ /* 0x082fe200078208ff */
[----:B------:R-:W3:Y:S01]  /*0e70*/  LDG.E.U16 R82, desc[UR44][R24.64] ;  /* 0x0000002c18527981 */ /* 0x000ee2000c1e1500 */
[----:B------:R-:W-:-:S02]  /*0e80*/  LEA R16, P0, R13, R4, 0x1 ;  /* 0x000000040d107211 */ /* 0x000fc400078008ff */
[-C--:B------:R-:W-:Y:S01]  /*0e90*/  LEA.HI.X.SX32 R23, R29, R0.reuse, 0x1, P1 ;  /* 0x000000001d177211 */ /* 0x080fe200008f0eff */
[----:B------:R-:W3:Y:S01]  /*0ea0*/  LDG.E.U16 R83, desc[UR44][R26.64] ;  /* 0x0000002c1a537981 */ /* 0x000ee2000c1e1500 */
[----:B------:R-:W-:Y:S01]  /*0eb0*/  LEA.HI.X.SX32 R17, R13, R0, 0x1, P0 ;  /* 0x000000000d117211 */ /* 0x000fe200000f0eff */
[----:B------:R-:W-:Y:S01]  /*0ec0*/  IMAD R13, R11, 0x2, R29 ;  /* 0x000000020b0d7824 */ /* 0x000fe200078e021d */
[-C--:B------:R-:W-:Y:S01]  /*0ed0*/  LEA R20, P1, R39, R4.reuse, 0x1 ;  /* 0x0000000427147211 */ /* 0x080fe200078208ff */
[----:B------:R1:W3:Y:S01]  /*0ee0*/  LDG.E.U16 R85, desc[UR44][R22.64] ;  /* 0x0000002c16557981 */ /* 0x0002e2000c1e1500 */
[----:B0-----:R-:W-:Y:S02]  /*0ef0*/  LEA R14, P0, R35, R4, 0x1 ;  /* 0x00000004230e7211 */ /* 0x001fe400078008ff */
[-C--:B------:R-:W-:Y:S02]  /*0f00*/  LEA.HI.X.SX32 R21, R39, R0.reuse, 0x1, P1 ;  /* 0x0000000027157211 */ /* 0x080fe400008f0eff */
[----:B------:R-:W-:Y:S01]  /*0f10*/  LEA.HI.X.SX32 R15, R35, R0, 0x1, P0 ;  /* 0x00000000230f7211 */ /* 0x000fe200000f0eff */
[----:B------:R-:W3:Y:S01]  /*0f20*/  LDG.E.U16 R39, desc[UR44][R16.64] ;  /* 0x0000002c10277981 */ /* 0x000ee2000c1e1500 */
[----:B------:R-:W-:-:S02]  /*0f30*/  LEA R28, P1, R13, R4, 0x1 ;  /* 0x000000040d1c7211 */ /* 0x000fc400078208ff */
[----:B------:R-:W-:Y:S01]  /*0f40*/  LEA R18, P0, R33, R4, 0x1 ;  /* 0x0000000421127211 */ /* 0x000fe200078008ff */
[----:B------:R0:W3:Y:S01]  /*0f50*/  LDG.E.U16 R35, desc[UR44][R20.64] ;  /* 0x0000002c14237981 */ /* 0x0000e2000c1e1500 */
[-C--:B------:R-:W-:Y:S01]  /*0f60*/  LEA.HI.X.SX32 R29, R13, R0.reuse, 0x1, P1 ;  /* 0x000000000d1d7211 */ /* 0x080fe200008f0eff */
[----:B------:R-:W-:Y:S01]  /*0f70*/  IMAD R13, R11, 0x2, R13 ;  /* 0x000000020b0d7824 */ /* 0x000fe200078e020d */
[----:B------:R-:W-:Y:S01]  /*0f80*/  LEA.HI.X.SX32 R19, R33, R0, 0x1, P0 ;  /* 0x0000000021137211 */ /* 0x000fe200000f0eff */
[----:B------:R0:W3:Y:S01]  /*0f90*/  LDG.E.U16 R84, desc[UR44][R14.64] ;  /* 0x0000002c0e547981 */ /* 0x0000e2000c1e1500 */
[-C--:B-1----:R-:W-:Y:S02]  /*0fa0*/  LEA R22, P1, R45, R4.reuse, 0x1 ;  /* 0x000000042d167211 */ /* 0x082fe400078208ff */
[----:B------:R-:W-:Y:S01]  /*0fb0*/  LEA R24, P0, R41, R4, 0x1 ;  /* 0x0000000429187211 */ /* 0x000fe200078008ff */
[----:B------:R1:W3:Y:S01]  /*0fc0*/  LDG.E.U16 R26, desc[UR44][R18.64] ;  /* 0x0000002c121a7981 */ /* 0x0002e2000c1e1500 */
[----:B------:R-:W-:-:S02]  /*0fd0*/  LEA.HI.X.SX32 R23, R45, R0, 0x1, P1 ;  /* 0x000000002d177211 */ /* 0x000fc400008f0eff */
[----:B------:R-:W-:Y:S01]  /*0fe0*/  LEA.HI.X.SX32 R25, R41, R0, 0x1, P0 ;  /* 0x0000000029197211 */ /* 0x000fe200000f0eff */
[----:B------:R-:W3:Y:S01]  /*0ff0*/  LDG.E.U16 R28, desc[UR44][R28.64] ;  /* 0x0000002c1c1c7981 */ /* 0x000ee2000c1e1500 */
[-C--:B0-----:R-:W-:Y:S02]  /*1000*/  LEA R20, P1, R13, R4.reuse, 0x1 ;  /* 0x000000040d147211 */ /* 0x081fe400078208ff */
[----:B------:R-:W-:Y:S01]  /*1010*/  LEA R14, P0, R43, R4, 0x1 ;  /* 0x000000042b0e7211 */ /* 0x000fe200078008ff */
[----:B------:R0:W3:Y:S01]  /*1020*/  LDG.E.U16 R27, desc[UR44][R22.64] ;  /* 0x0000002c161b7981 */ /* 0x0000e2000c1e1500 */
[-C--:B------:R-:W-:Y:S01]  /*1030*/  LEA.HI.X.SX32 R21, R13, R0.reuse, 0x1, P1 ;  /* 0x000000000d157211 */ /* 0x080fe200008f0eff */
[----:B------:R-:W-:Y:S01]  /*1040*/  IMAD R13, R11, 0x2, R13 ;  /* 0x000000020b0d7824 */ /* 0x000fe200078e020d */
[----:B------:R-:W-:Y:S01]  /*1050*/  LEA.HI.X.SX32 R15, R43, R0, 0x1, P0 ;  /* 0x000000002b0f7211 */ /* 0x000fe200000f0eff */
[----:B------:R-:W3:Y:S01]  /*1060*/  LDG.E.U16 R24, desc[UR44][R24.64] ;  /* 0x0000002c18187981 */ /* 0x000ee2000c1e1500 */
[----:B------:R-:W-:-:S02]  /*1070*/  LEA R10, P0, R37, R4, 0x1 ;  /* 0x00000004250a7211 */ /* 0x000fc400078008ff */
[----:B------:R-:W-:Y:S01]  /*1080*/  LEA R16, P1, R31, R4, 0x1 ;  /* 0x000000041f107211 */ /* 0x000fe200078208ff */
[----:B------:R-:W3:Y:S01]  /*1090*/  LDG.E.U16 R20, desc[UR44][R20.64] ;  /* 0x0000002c14147981 */ /* 0x000ee2000c1e1500 */
[-C--:B------:R-:W-:Y:S02]  /*10a0*/  LEA.HI.X.SX32 R11, R37, R0.reuse, 0x1, P0 ;  /* 0x00000000250b7211 */ /* 0x080fe400000f0eff */
[----:B------:R-:W-:Y:S01]  /*10b0*/  LEA.HI.X.SX32 R17, R31, R0, 0x1, P1 ;  /* 0x000000001f117211 */ /* 0x000fe200008f0eff */
[----:B------:R-:W3:Y:S01]  /*10c0*/  LDG.E.U16 R14, desc[UR44][R14.64] ;  /* 0x0000002c0e0e7981 */ /* 0x000ee2000c1e1500 */
[-C--:B-1----:R-:W-:Y:S02]  /*10d0*/  LEA R18, P0, R47, R4.reuse, 0x1 ;  /* 0x000000042f127211 */ /* 0x082fe400078008ff */
[----:B0-----:R-:W-:Y:S01]  /*10e0*/  LEA R22, P1, R13, R4, 0x1 ;  /* 0x000000040d167211 */ /* 0x001fe200078208ff */
[----:B------:R0:W3:Y:S01]  /*10f0*/  LDG.E.U16 R10, desc[UR44][R10.64] ;  /* 0x0000002c0a0a7981 */ /* 0x0000e2000c1e1500 */
[----:B------:R-:W-:-:S02]  /*1100*/  LEA.HI.X.SX32 R19, R47, R0, 0x1, P0 ;  /* 0x000000002f137211 */ /* 0x000fc400000f0eff */
[----:B------:R-:W-:Y:S01]  /*1110*/  LEA.HI.X.SX32 R23, R13, R0, 0x1, P1 ;  /* 0x000000000d177211 */ /* 0x000fe200008f0eff */
[----:B------:R-:W3:Y:S04]  /*1120*/  LDG.E.U16 R16, desc[UR44][R16.64] ;  /* 0x0000002c10107981 */ /* 0x000ee8000c1e1500 */
[----:B------:R-:W3:Y:S04]  /*1130*/  LDG.E.U16 R18, desc[UR44][R18.64] ;  /* 0x0000002c12127981 */ /* 0x000ee8000c1e1500 */
[----:B------:R-:W3:Y:S01]  /*1140*/  LDG.E.U16 R22, desc[UR44][R22.64] ;  /* 0x0000002c16167981 */ /* 0x000ee2000c1e1500 */
[----:B------:R-:W1:Y:S01]  /*1150*/  S2UR UR4, SR_CgaCtaId ;  /* 0x00000000000479c3 */ /* 0x000e620000008800 */
[----:B------:R-:W-:Y:S01]  /*1160*/  SHF.R.S32.HI R4, RZ, 0x7, R6 ;  /* 0x00000007ff047819 */ /* 0x000fe20000011406 */
[----:B------:R-:W-:-:S03]  /*1170*/  IMAD.SHL.U32 R0, R6, 0x2, RZ ;  /* 0x0000000206007824 */ /* 0x000fc600078e00ff */
[----:B------:R-:W-:Y:S01]  /*1180*/  SGXT R4, R4, 0x1 ;  /* 0x000000010404781a */ /* 0x000fe20000000200 */
[----:B------:R-:W-:-:S03]  /*1190*/  UMOV UR21, 0x400 ;  /* 0x0000040000157882 */ /* 0x000fc60000000000 */
[----:B------:R-:W-:Y:S02]  /*11a0*/  LOP3.LUT R13, R4, 0x90, RZ, 0xc0, !PT ;  /* 0x00000090040d7812 */ /* 0x000fe400078ec0ff */
[----:B------:R-:W-:Y:S02]  /*11b0*/  LOP3.LUT R158, R6, 0x40, RZ, 0xc0, !PT ;  /* 0x00000040069e7812 */ /* 0x000fe400078ec0ff */
[----:B------:R-:W-:Y:S02]  /*11c0*/  LOP3.LUT R13, R13, 0x7e, R0, 0x78, !PT ;  /* 0x0000007e0d0d7812 */ /* 0x000fe400078e7800 */
[----:B------:R-:W-:-:S03]  /*11d0*/  ISETP.GE.AND P0, PT, R157, 0x1, PT ;  /* 0x000000019d00780c */ /* 0x000fc60003f06270 */
[----:B0-----:R-:W-:Y:S01]  /*11e0*/  IMAD R11, R158, 0x100, R13 ;  /* 0x000001009e0b7824 */ /* 0x001fe200078e020d */
[----:B-1----:R-:W-:-:S04]  /*11f0*/  ULEA UR21, UR4, UR21, 0x18 ;  /* 0x0000001504157291 */ /* 0x002fc8000f8ec03f */
[----:B------:R-:W-:-:S05]  /*1200*/  LOP3.LUT R4, R11, 0x20, RZ, 0x3c, !PT ;  /* 0x000000200b047812 */ /* 0x000fca00078e3cff */
[----:B-----5:R0:W-:Y:S04]  /*1210*/  STS.U16 [R11+UR21], R3 ;  /* 0x000000030b007988 */ /* 0x0201e80008000415 */
[----:B--2---:R-:W-:Y:S04]  /*1220*/  STS.U16 [R11+UR21+0x400], R9 ;  /* 0x000400090b007988 */ /* 0x004fe80008000415 */
[----:B----4-:R1:W-:Y:S01]  /*1230*/  STS.U16 [R11+UR21+0x800], R36 ;  /* 0x000800240b007988 */ /* 0x0103e20008000415 */
[----:B0-----:R-:W-:-:S03]  /*1240*/  LOP3.LUT R3, R11, 0x40, RZ, 0x3c, !PT ;  /* 0x000000400b037812 */ /* 0x001fc600078e3cff */
[----:B---3--:R0:W-:Y:S04]  /*1250*/  STS.U16 [R11+UR21+0xc00], R44 ;  /* 0x000c002c0b007988 */ /* 0x0081e80008000415 */
[----:B------:R-:W-:Y:S01]  /*1260*/  STS.U16 [R11+UR21+0x1000], R50 ;  /* 0x001000320b007988 */ /* 0x000fe20008000415 */
[----:B------:R-:W-:Y:S02]  /*1270*/  CS2R R86, SRZ ;  /* 0x0000000000567805 */ /* 0x000fe4000001ff00 */
[----:B-1----:R-:W-:Y:S02]  /*1280*/  CS2R R36, SRZ ;  /* 0x0000000000247805 */ /* 0x002fe4000001ff00 */
[----:B0-----:R-:W-:Y:S01]  /*1290*/  CS2R R44, SRZ ;  /* 0x00000000002c7805 */ /* 0x001fe2000001ff00 */
[----:B------:R-:W-:Y:S04]  /*12a0*/  STS.U16 [R11+UR21+0x1400], R54 ;  /* 0x001400360b007988 */ /* 0x000fe80008000415 */
        /* <DEDUP_REMOVED lines=9> */
[----:B------:R0:W-:Y:S04]  /*1340*/  STS.U16 [R11+UR21+0x3c00], R85 ;  /* 0x003c00550b007988 */ /* 0x0001e80008000415 */
[----:B------:R-:W-:Y:S01]  /*1350*/  STS.U16 [R4+UR21+0x100], R5 ;  /* 0x0001000504007988 */ /* 0x000fe20008000415 */
[----:B0-----:R-:W-:-:S03]  /*1360*/  LOP3.LUT R11, R11, 0x60, RZ, 0x3c, !PT ;  /* 0x000000600b0b7812 */ /* 0x001fc600078e3cff */
        /* <DEDUP_REMOVED lines=15> */
[----:B------:R1:W-:Y:S04]  /*1460*/  STS.U16 [R3+UR21+0x200], R7 ;  /* 0x0002000703007988 */ /* 0x0003e80008000415 */
        /* <DEDUP_REMOVED lines=14> */
[----:B------:R3:W-:Y:S01]  /*1550*/  STS.U16 [R3+UR21+0x3e00], R20 ;  /* 0x003e001403007988 */ /* 0x0007e20008000415 */
[----:B0-----:R-:W-:-:S03]  /*1560*/  IMAD.MOV.U32 R4, RZ, RZ, -0x800000 ;  /* 0xff800000ff047424 */ /* 0x001fc600078e00ff */
[----:B------:R0:W-:Y:S01]  /*1570*/  STS.U16 [R11+UR21+0x300], R8 ;  /* 0x000300080b007988 */ /* 0x0001e20008000415 */
[----:B-1----:R-:W-:-:S03]  /*1580*/  IMAD.MOV.U32 R7, RZ, RZ, 0x3f800000 ;  /* 0x3f800000ff077424 */ /* 0x002fc600078e00ff */
[----:B------:R1:W-:Y:S01]  /*1590*/  STS.U16 [R11+UR21+0x700], R34 ;  /* 0x000700220b007988 */ /* 0x0003e20008000415 */
[----:B--2---:R-:W-:-:S03]  /*15a0*/  CS2R R24, SRZ ;  /* 0x0000000000187805 */ /* 0x004fc6000001ff00 */
[----:B------:R2:W-:Y:S01]  /*15b0*/  STS.U16 [R11+UR21+0xb00], R42 ;  /* 0x000b002a0b007988 */ /* 0x0005e20008000415 */
[----:B---3--:R-:W-:-:S03]  /*15c0*/  IMAD.MOV.U32 R3, RZ, RZ, -0x800000 ;  /* 0xff800000ff037424 */ /* 0x008fc600078e00ff */
[----:B------:R3:W-:Y:S01]  /*15d0*/  STS.U16 [R11+UR21+0xf00], R49 ;  /* 0x000f00310b007988 */ /* 0x0007e20008000415 */
[----:B0-----:R-:W-:-:S03]  /*15e0*/  IMAD.MOV.U32 R8, RZ, RZ, 0x3f800000 ;  /* 0x3f800000ff087424 */ /* 0x001fc600078e00ff */
[----:B------:R0:W-:Y:S01]  /*15f0*/  STS.U16 [R11+UR21+0x1300], R53 ;  /* 0x001300350b007988 */ /* 0x0001e20008000415 */
[----:B------:R-:W-:-:S03]  /*1600*/  CS2R R26, SRZ ;  /* 0x00000000001a7805 */ /* 0x000fc6000001ff00 */
[----:B------:R4:W-:Y:S01]  /*1610*/  STS.U16 [R11+UR21+0x1700], R57 ;  /* 0x001700390b007988 */ /* 0x0009e20008000415 */
[----:B------:R-:W-:-:S03]  /*1620*/  CS2R R28, SRZ ;  /* 0x00000000001c7805 */ /* 0x000fc6000001ff00 */
[----:B------:R5:W-:Y:S01]  /*1630*/  STS.U16 [R11+UR21+0x1b00], R61 ;  /* 0x001b003d0b007988 */ /* 0x000be20008000415 */
[----:B------:R-:W-:-:S03]  /*1640*/  CS2R R30, SRZ ;  /* 0x00000000001e7805 */ /* 0x000fc6000001ff00 */
[----:B------:R5:W-:Y:S01]  /*1650*/  STS.U16 [R11+UR21+0x1f00], R65 ;  /* 0x001f00410b007988 */ /* 0x000be20008000415 */
[----:B------:R-:W-:-:S03]  /*1660*/  CS2R R32, SRZ ;  /* 0x0000000000207805 */ /* 0x000fc6000001ff00 */
[----:B------:R5:W-:Y:S01]  /*1670*/  STS.U16 [R11+UR21+0x2300], R69 ;  /* 0x002300450b007988 */ /* 0x000be20008000415 */
[----:B-1----:R-:W-:-:S03]  /*1680*/  CS2R R34, SRZ ;  /* 0x0000000000227805 */ /* 0x002fc6000001ff00 */
[----:B------:R1:W-:Y:S01]  /*1690*/  STS.U16 [R11+UR21+0x2700], R73 ;  /* 0x002700490b007988 */ /* 0x0003e20008000415 */
[----:B------:R-:W-:-:S03]  /*16a0*/  CS2R R38, SRZ ;  /* 0x0000000000267805 */ /* 0x000fc6000001ff00 */
[----:B------:R1:W-:Y:S01]  /*16b0*/  STS.U16 [R11+UR21+0x2b00], R77 ;  /* 0x002b004d0b007988 */ /* 0x0003e20008000415 */
[----:B------:R-:W-:-:S03]  /*16c0*/  CS2R R40, SRZ ;  /* 0x0000000000287805 */ /* 0x000fc6000001ff00 */
[----:B------:R0:W-:Y:S01]  /*16d0*/  STS.U16 [R11+UR21+0x2f00], R14 ;  /* 0x002f000e0b007988 */ /* 0x0001e20008000415 */
[----:B--2---:R-:W-:-:S03]  /*16e0*/  CS2R R42, SRZ ;  /* 0x00000000002a7805 */ /* 0x004fc6000001ff00 */
[----:B------:R2:W-:Y:S01]  /*16f0*/  STS.U16 [R11+UR21+0x3300], R10 ;  /* 0x0033000a0b007988 */ /* 0x0005e20008000415 */
[----:B------:R-:W-:-:S03]  /*1700*/  CS2R R46, SRZ ;  /* 0x00000000002e7805 */ /* 0x000fc6000001ff00 */
[----:B------:R2:W-:Y:S01]  /*1710*/  STS.U16 [R11+UR21+0x3700], R16 ;  /* 0x003700100b007988 */ /* 0x0005e20008000415 */
[----:B---3--:R-:W-:-:S03]  /*1720*/  CS2R R48, SRZ ;  /* 0x0000000000307805 */ /* 0x008fc6000001ff00 */
[----:B------:R2:W-:Y:S01]  /*1730*/  STS.U16 [R11+UR21+0x3b00], R18 ;  /* 0x003b00120b007988 */ /* 0x0005e20008000415 */
[----:B------:R-:W-:-:S03]  /*1740*/  CS2R R50, SRZ ;  /* 0x0000000000327805 */ /* 0x000fc6000001ff00 */
[----:B------:R2:W-:Y:S01]  /*1750*/  STS.U16 [R11+UR21+0x3f00], R22 ;  /* 0x003f00160b007988 */ /* 0x0005e20008000415 */
[----:B0-----:R-:W-:Y:S02]  /*1760*/  CS2R R52, SRZ ;  /* 0x0000000000347805 */ /* 0x001fe4000001ff00 */
[----:B------:R-:W-:Y:S02]  /*1770*/  CS2R R54, SRZ ;  /* 0x0000000000367805 */ /* 0x000fe4000001ff00 */
[----:B----4-:R-:W-:Y:S02]  /*1780*/  CS2R R56, SRZ ;  /* 0x0000000000387805 */ /* 0x010fe4000001ff00 */
[----:B------:R-:W-:Y:S02]  /*1790*/  CS2R R58, SRZ ;  /* 0x00000000003a7805 */ /* 0x000fe4000001ff00 */
[----:B-----5:R-:W-:Y:S02]  /*17a0*/  CS2R R60, SRZ ;  /* 0x00000000003c7805 */ /* 0x020fe4000001ff00 */
[----:B------:R-:W-:-:S02]  /*17b0*/  CS2R R62, SRZ ;  /* 0x00000000003e7805 */ /* 0x000fc4000001ff00 */
[----:B------:R-:W-:Y:S02]  /*17c0*/  CS2R R64, SRZ ;  /* 0x0000000000407805 */ /* 0x000fe4000001ff00 */
[----:B------:R-:W-:Y:S02]  /*17d0*/  CS2R R66, SRZ ;  /* 0x0000000000427805 */ /* 0x000fe4000001ff00 */
[----:B------:R-:W-:Y:S02]  /*17e0*/  CS2R R68, SRZ ;  /* 0x0000000000447805 */ /* 0x000fe4000001ff00 */
[----:B------:R-:W-:Y:S02]  /*17f0*/  CS2R R70, SRZ ;  /* 0x0000000000467805 */ /* 0x000fe4000001ff00 */
[----:B-1----:R-:W-:Y:S02]  /*1800*/  CS2R R72, SRZ ;  /* 0x0000000000487805 */ /* 0x002fe4000001ff00 */
[----:B------:R-:W-:-:S02]  /*1810*/  CS2R R74, SRZ ;  /* 0x00000000004a7805 */ /* 0x000fc4000001ff00 */
[----:B------:R-:W-:Y:S02]  /*1820*/  CS2R R76, SRZ ;  /* 0x00000000004c7805 */ /* 0x000fe4000001ff00 */
[----:B------:R-:W-:Y:S02]  /*1830*/  CS2R R78, SRZ ;  /* 0x00000000004e7805 */ /* 0x000fe4000001ff00 */
[----:B------:R-:W-:Y:S02]  /*1840*/  CS2R R80, SRZ ;  /* 0x0000000000507805 */ /* 0x000fe4000001ff00 */
[----:B------:R-:W-:Y:S02]  /*1850*/  CS2R R82, SRZ ;  /* 0x0000000000527805 */ /* 0x000fe4000001ff00 */
[----:B------:R-:W-:Y:S02]  /*1860*/  CS2R R84, SRZ ;  /* 0x0000000000547805 */ /* 0x000fe4000001ff00 */
[----:B------:R-:W-:Y:S01]  /*1870*/  LOP3.LUT R5, R6, 0xff, RZ, 0xc0, !PT ;  /* 0x000000ff06057812 */ /* 0x000fe200078ec0ff */
[----:B--2---:R-:W-:Y:S06]  /*1880*/  @!P0 BRA `(.L_x_0) ;  /* 0x00000020002c8947 */ /* 0x004fec0003800000 */
[----:B------:R-:W0:Y:S01]  /*1890*/  LDC.64 R10, c[0x0][0x250] ;  /* 0x00009400ff0a7b82 */ /* 0x000e220000000a00 */
[----:B------:R-:W-:Y:S01]  /*18a0*/  ULDC UR4, c[0x0][0x258] ;  /* 0x0000960000047ab9 */ /* 0x000fe20000000800 */
[----:B------:R-:W-:Y:S01]  /*18b0*/  IMAD R158, R158, 0x40, R13 ;  /* 0x000000409e9e7824 */ /* 0x000fe200078e020d */
[--C-:B------:R-:W-:Y:S01]  /*18c0*/  SHF.R.U32.HI R22, RZ, 0x2, R6.reuse ;  /* 0x00000002ff167819 */ /* 0x100fe20000011606 */
[----:B------:R-:W-:Y:S01]  /*18d0*/  IMAD R12, R12, UR4, RZ ;  /* 0x000000040c0c7c24 */ /* 0x000fe2000f8e02ff */
[----:B------:R-:W-:Y:S01]  /*18e0*/  ULDC.64 UR4, c[0x0][0x218] ;  /* 0x0000860000047ab9 */ /* 0x000fe20000000a00 */
[----:B------:R-:W-:Y:S01]  /*18f0*/  IMAD.SHL.U32 R13, R5, 0x2, RZ ;  /* 0x00000002050d7824 */ /* 0x000fe200078e00ff */
[----:B------:R-:W-:Y:S01]  /*1900*/  LOP3.LUT R24, R6, 0x1f, RZ, 0xc0, !PT ;  /* 0x0000001f06187812 */ /* 0x000fe200078ec0ff */
[----:B------:R-:W1:Y:S01]  /*1910*/  LDC.64 R8, c[0x0][0x260] ;  /* 0x00009800ff087b82 */ /* 0x000e620000000a00 */
[C---:B------:R-:W-:Y:S01]  /*1920*/  IMAD.SHL.U32 R14, R12.reuse, 0x2, RZ ;  /* 0x000000020c0e7824 */ /* 0x040fe200078e00ff */
[----:B------:R-:W-:Y:S01]  /*1930*/  SHF.R.U32.HI R15, RZ, 0x5, R6 ;  /* 0x00000005ff0f7819 */ /* 0x000fe20000011606 */
[----:B------:R-:W-:Y:S01]  /*1940*/  IMAD.HI R7, R12, 0x2, RZ ;  /* 0x000000020c077827 */ /* 0x000fe200078e02ff */
[----:B------:R-:W-:Y:S01]  /*1950*/  ULDC.64 UR8, c[0x0][0x220] ;  /* 0x0000880000087ab9 */ /* 0x000fe20000000a00 */
[----:B------:R-:W-:-:S02]  /*1960*/  CS2R R30, SRZ ;  /* 0x00000000001e7805 */ /* 0x000fc4000001ff00 */
[----:B------:R-:W-:Y:S01]  /*1970*/  R2UR UR47, R15 ;  /* 0x000000000f2f72ca */ /* 0x000fe200000e0000 */
[----:B------:R-:W-:Y:S01]  /*1980*/  IMAD.MOV.U32 R165, RZ, RZ, -0x800000 ;  /* 0xff800000ffa57424 */ /* 0x000fe200078e00ff */
[----:B------:R-:W2:Y:S01]  /*1990*/  LDC R28, c[0x0][0x268] ;  /* 0x00009a00ff1c7b82 */ /* 0x000ea20000000800 */
[----:B------:R-:W-:Y:S01]  /*19a0*/  IMAD.MOV.U32 R163, RZ, RZ, RZ ;  /* 0x000000ffffa37224 */ /* 0x000fe200078e00ff */
[----:B------:R-:W-:Y:S01]  /*19b0*/  CS2R R32, SRZ ;  /* 0x0000000000207805 */ /* 0x000fe2000001ff00 */
[----:B------:R-:W-:Y:S01]  /*19c0*/  IMAD.MOV.U32 R159, RZ, RZ, RZ ;  /* 0x000000ffff9f7224 */ /* 0x000fe200078e00ff */
[----:B------:R-:W-:Y:S01]  /*19d0*/  CS2R R34, SRZ ;  /* 0x0000000000227805 */ /* 0x000fe2000001ff00 */
[----:B------:R-:W-:Y:S01]  /*19e0*/  IMAD.MOV.U32 R164, RZ, RZ, -0x800000 ;  /* 0xff800000ffa47424 */ /* 0x000fe200078e00ff */
[----:B------:R-:W-:Y:S02]  /*19f0*/  CS2R R36, SRZ ;  /* 0x0000000000247805 */ /* 0x000fe4000001ff00 */
[----:B------:R-:W-:Y:S01]  /*1a00*/  CS2R R38, SRZ ;  /* 0x0000000000267805 */ /* 0x000fe2000001ff00 */
[----:B0-----:R-:W-:Y:S01]  /*1a10*/  IMAD R16, R156, R11, RZ ;  /* 0x0000000b9c107224 */ /* 0x001fe200078e02ff */
[----:B------:R-:W-:Y:S01]  /*1a20*/  CS2R R40, SRZ ;  /* 0x0000000000287805 */ /* 0x000fe2000001ff00 */
[----:B------:R-:W-:Y:S01]  /*1a30*/  IMAD R10, R10, UR20, RZ ;  /* 0x000000140a0a7c24 */ /* 0x000fe2000f8e02ff */
[----:B------:R-:W-:Y:S01]  /*1a40*/  UIADD3 UR6, UR47, 0x58, URZ ;  /* 0x000000582f067890 */ /* 0x000fe2000fffe03f */
[C---:B------:R-:W-:Y:S01]  /*1a50*/  IMAD R18, R11.reuse, 0x2, R16 ;  /* 0x000000020b127824 */ /* 0x040fe200078e0210 */
[----:B------:R-:W-:Y:S01]  /*1a60*/  UIADD3 UR7, UR47, 0x78, URZ ;  /* 0x000000782f077890 */ /* 0x000fe2000fffe03f */
[C---:B------:R-:W-:Y:S01]  /*1a70*/  IMAD.SHL.U32 R3, R10.reuse, 0x2, RZ ;  /* 0x000000020a037824 */ /* 0x040fe200078e00ff */
[----:B------:R-:W-:Y:S01]  /*1a80*/  CS2R R42, SRZ ;  /* 0x00000000002a7805 */ /* 0x000fe2000001ff00 */
[----:B------:R-:W-:Y:S01]  /*1a90*/  IMAD.HI R4, R10, 0x2, RZ ;  /* 0x000000020a047827 */ /* 0x000fe200078e02ff */
[----:B------:R-:W-:-:S02]  /*1aa0*/  LEA R20, R11, R18, 0x1 ;  /* 0x000000120b147211 */ /* 0x000fc400078e08ff */
[----:B------:R-:W-:Y:S02]  /*1ab0*/  CS2R R44, SRZ ;  /* 0x00000000002c7805 */ /* 0x000fe4000001ff00 */
[----:B------:R-:W-:Y:S01]  /*1ac0*/  IADD3 R125, P0, P1, R14, UR4, R3 ;  /* 0x000000040e7d7c10 */ /* 0x000fe2000f91e003 */
[----:B-1----:R-:W-:Y:S01]  /*1ad0*/  IMAD R8, R8, UR20, RZ ;  /* 0x0000001408087c24 */ /* 0x002fe2000f8e02ff */
[----:B------:R-:W-:Y:S01]  /*1ae0*/  LOP3.LUT R10, R13, 0x30, R22, 0x78, !PT ;  /* 0x000000300d0a7812 */ /* 0x000fe200078e7816 */
[----:B------:R-:W-:Y:S01]  /*1af0*/  IMAD R12, R11, 0x2, R20 ;  /* 0x000000020b0c7824 */ /* 0x000fe200078e0214 */
[----:B------:R-:W-:Y:S01]  /*1b00*/  IADD3.X R13, R7, UR5, R4, P0, P1 ;  /* 0x00000005070d7c10 */ /* 0x000fe200087e2404 */
[----:B------:R-:W-:Y:S01]  /*1b10*/  IMAD R7, R24, R9, RZ ;  /* 0x0000000918077224 */ /* 0x000fe200078e02ff */
[-C--:B------:R-:W-:Y:S01]  /*1b20*/  LEA R154, P0, R16, R125.reuse, 0x1 ;  /* 0x0000007d109a7211 */ /* 0x080fe200078008ff */
[C---:B------:R-:W-:Y:S01]  /*1b30*/  IMAD R14, R11.reuse, 0x2, R12 ;  /* 0x000000020b0e7824 */ /* 0x040fe200078e020c */
[-C--:B------:R-:W-:Y:S01]  /*1b40*/  LEA R150, P2, R20, R125.reuse, 0x1 ;  /* 0x0000007d14967211 */ /* 0x080fe200078408ff */
[----:B------:R-:W-:Y:S01]  /*1b50*/  UIADD3 UR4, UR47, 0x18, URZ ;  /* 0x000000182f047890 */ /* 0x000fe2000fffe03f */
[----:B------:R-:W-:Y:S01]  /*1b60*/  LEA R152, P1, R18, R125, 0x1 ;  /* 0x0000007d12987211 */ /* 0x000fe200078208ff */
[C---:B------:R-:W-:Y:S01]  /*1b70*/  IMAD R4, R11.reuse, 0x2, R14 ;  /* 0x000000020b047824 */ /* 0x040fe200078e020e */
[-C--:B------:R-:W-:Y:S01]  /*1b80*/  LEA.HI.X.SX32 R155, R16, R13.reuse, 0x1, P0 ;  /* 0x0000000d109b7211 */ /* 0x080fe200000f0eff */
[----:B------:R-:W-:Y:S01]  /*1b90*/  UIADD3 UR5, UR47, 0x38, URZ ;  /* 0x000000382f057890 */ /* 0x000fe2000fffe03f */
[-C--:B------:R-:W-:Y:S01]  /*1ba0*/  LEA.HI.X.SX32 R151, R20, R13.reuse, 0x1, P2 ;  /* 0x0000000d14977211 */ /* 0x080fe200010f0eff */
[C---:B------:R-:W-:Y:S01]  /*1bb0*/  IMAD R22, R11.reuse, 0x2, R4 ;  /* 0x000000020b167824 */ /* 0x040fe200078e0204 */
[----:B------:R-:W-:Y:S01]  /*1bc0*/  LEA.HI.X.SX32 R153, R18, R13, 0x1, P1 ;  /* 0x0000000d12997211 */ /* 0x000fe200008f0eff */
[----:B--2---:R-:W-:Y:S01]  /*1bd0*/  IMAD R17, R28, UR7, RZ ;  /* 0x000000071c117c24 */ /* 0x004fe2000f8e02ff */
[-C--:B------:R-:W-:Y:S01]  /*1be0*/  LEA R144, P2, R4, R125.reuse, 0x1 ;  /* 0x0000007d04907211 */ /* 0x080fe200078408ff */
[C---:B------:R-:W-:Y:S01]  /*1bf0*/  IMAD R24, R11.reuse, 0x2, R22 ;  /* 0x000000020b187824 */ /* 0x040fe200078e0216 */
[----:B------:R-:W-:Y:S01]  /*1c00*/  LEA R148, P0, R12, R125, 0x1 ;  /* 0x0000007d0c947211 */ /* 0x000fe200078008ff */
[----:B------:R-:W-:Y:S01]  /*1c10*/  IMAD R15, R28, UR5, RZ ;  /* 0x000000051c0f7c24 */ /* 0x000fe2000f8e02ff */
[----:B------:R-:W-:Y:S01]  /*1c20*/  LEA.HI.X.SX32 R145, R4, R13, 0x1, P2 ;  /* 0x0000000d04917211 */ /* 0x000fe200010f0eff */
[C---:B------:R-:W-:Y:S01]  /*1c30*/  IMAD R26, R11.reuse, 0x2, R24 ;  /* 0x000000020b1a7824 */ /* 0x040fe200078e0218 */
[----:B------:R-:W-:Y:S01]  /*1c40*/  LEA R146, P1, R14, R125, 0x1 ;  /* 0x0000007d0e927211 */ /* 0x000fe200078208ff */
[----:B------:R-:W-:Y:S01]  /*1c50*/  UMOV UR5, URZ ;  /* 0x0000003f00057c82 */ /* 0x000fe20008000000 */
[----:B------:R-:W-:Y:S01]  /*1c60*/  LEA.HI.X.SX32 R149, R12, R13, 0x1, P0 ;  /* 0x0000000d0c957211 */ /* 0x000fe200000f0eff */
[C---:B------:R-:W-:Y:S01]  /*1c70*/  IMAD R16, R11.reuse, 0x2, R26 ;  /* 0x000000020b107824 */ /* 0x040fe200078e021a */
[----:B------:R-:W-:Y:S01]  /*1c80*/  LEA R138, P2, R26, R125, 0x1 ;  /* 0x0000007d1a8a7211 */ /* 0x000fe200078408ff */
[----:B------:R-:W-:Y:S01]  /*1c90*/  UMOV UR7, 0x7fffffdf ;  /* 0x7fffffdf00077882 */ /* 0x000fe20000000000 */
[-C--:B------:R-:W-:Y:S01]  /*1ca0*/  LEA.HI.X.SX32 R147, R14, R13.reuse, 0x1, P1 ;  /* 0x0000000d0e937211 */ /* 0x080fe200008f0eff */
[----:B------:R-:W-:Y:S01]  /*1cb0*/  IMAD R18, R11, 0x2, R16 ;  /* 0x000000020b127824 */ /* 0x000fe200078e0210 */
[----:B------:R-:W-:-:S02]  /*1cc0*/  LEA.HI.X.SX32 R139, R26, R13, 0x1, P2 ;  /* 0x0000000d1a8b7211 */ /* 0x000fc400010f0eff */
[----:B------:R-:W-:Y:S02]  /*1cd0*/  CS2R R46, SRZ ;  /* 0x00000000002e7805 */ /* 0x000fe4000001ff00 */
[-C--:B------:R-:W-:Y:S01]  /*1ce0*/  LEA R142, P0, R22, R125.reuse, 0x1 ;  /* 0x0000007d168e7211 */ /* 0x080fe200078008ff */
[C---:B------:R-:W-:Y:S01]  /*1cf0*/  IMAD R4, R11.reuse, 0x2, R18 ;  /* 0x000000020b047824 */ /* 0x040fe200078e0212 */
[----:B------:R-:W-:Y:S02]  /*1d00*/  LEA R140, P1, R24, R125, 0x1 ;  /* 0x0000007d188c7211 */ /* 0x000fe400078208ff */
[----:B------:R-:W-:Y:S02]  /*1d10*/  CS2R R48, SRZ ;  /* 0x0000000000307805 */ /* 0x000fe4000001ff00 */
[----:B------:R-:W-:Y:S01]  /*1d20*/  LEA.HI.X.SX32 R143, R22, R13, 0x1, P0 ;  /* 0x0000000d168f7211 */ /* 0x000fe200000f0eff */
[----:B------:R-:W-:Y:S01]  /*1d30*/  IMAD R12, R11, 0x2, R4 ;  /* 0x000000020b0c7824 */ /* 0x000fe200078e0204 */
[----:B------:R-:W-:-:S02]  /*1d40*/  LEA R132, P2, R4, R125, 0x1 ;  /* 0x0000007d04847211 */ /* 0x000fc400078408ff */
[----:B------:R-:W-:Y:S02]  /*1d50*/  CS2R R50, SRZ ;  /* 0x0000000000327805 */ /* 0x000fe4000001ff00 */
[-C--:B------:R-:W-:Y:S01]  /*1d60*/  LEA.HI.X.SX32 R141, R24, R13.reuse, 0x1, P1 ;  /* 0x0000000d188d7211 */ /* 0x080fe200008f0eff */
[C---:B------:R-:W-:Y:S01]  /*1d70*/  IMAD R14, R11.reuse, 0x2, R12 ;  /* 0x000000020b0e7824 */ /* 0x040fe200078e020c */
[----:B------:R-:W-:Y:S02]  /*1d80*/  LEA.HI.X.SX32 R133, R4, R13, 0x1, P2 ;  /* 0x0000000d04857211 */ /* 0x000fe400010f0eff */
[----:B------:R-:W-:Y:S02]  /*1d90*/  CS2R R52, SRZ ;  /* 0x0000000000347805 */ /* 0x000fe4000001ff00 */
[-C--:B------:R-:W-:Y:S01]  /*1da0*/  LEA R136, P0, R16, R125.reuse, 0x1 ;  /* 0x0000007d10887211 */ /* 0x080fe200078008ff */
[----:B------:R-:W-:Y:S01]  /*1db0*/  IMAD R20, R11, 0x2, R14 ;  /* 0x000000020b147824 */ /* 0x000fe200078e020e */
[----:B------:R-:W-:-:S02]  /*1dc0*/  LEA R134, P1, R18, R125, 0x1 ;  /* 0x0000007d12867211 */ /* 0x000fc400078208ff */
[----:B------:R-:W-:Y:S02]  /*1dd0*/  CS2R R54, SRZ ;  /* 0x0000000000367805 */ /* 0x000fe4000001ff00 */
[----:B------:R-:W-:Y:S01]  /*1de0*/  SHF.R.U32.HI R3, RZ, 0x5, R6 ;  /* 0x00000005ff037819 */ /* 0x000fe20000011606 */
[----:B------:R-:W-:Y:S01]  /*1df0*/  IMAD R4, R11, 0x2, R20 ;  /* 0x000000020b047824 */ /* 0x000fe200078e0214 */
[-C--:B------:R-:W-:Y:S01]  /*1e00*/  LEA.HI.X.SX32 R137, R16, R13.reuse, 0x1, P0 ;  /* 0x0000000d10897211 */ /* 0x080fe200000f0eff */
[----:B------:R-:W-:Y:S01]  /*1e10*/  IMAD R16, R28, UR6, RZ ;  /* 0x000000061c107c24 */ /* 0x000fe2000f8e02ff */
[----:B------:R-:W-:Y:S01]  /*1e20*/  LEA.HI.X.SX32 R135, R18, R13, 0x1, P1 ;  /* 0x0000000d12877211 */ /* 0x000fe200008f0eff */
[----:B------:R-:W-:Y:S01]  /*1e30*/  UMOV UR6, 0xfffffffe ;  /* 0xfffffffe00067882 */ /* 0x000fe20000000000 */
[----:B------:R-:W-:Y:S02]  /*1e40*/  LEA R130, P0, R12, R125, 0x1 ;  /* 0x0000007d0c827211 */ /* 0x000fe400078008ff */
[----:B------:R-:W-:-:S02]  /*1e50*/  CS2R R56, SRZ ;  /* 0x0000000000387805 */ /* 0x000fc4000001ff00 */
[-C--:B------:R-:W-:Y:S02]  /*1e60*/  LEA R128, P1, R14, R125.reuse, 0x1 ;  /* 0x0000007d0e807211 */ /* 0x080fe400078208ff */
[----:B------:R-:W-:Y:S02]  /*1e70*/  CS2R R58, SRZ ;  /* 0x00000000003a7805 */ /* 0x000fe4000001ff00 */
[-C--:B------:R-:W-:Y:S02]  /*1e80*/  LEA R126, P2, R20, R125.reuse, 0x1 ;  /* 0x0000007d147e7211 */ /* 0x080fe400078408ff */
[----:B------:R-:W-:Y:S02]  /*1e90*/  CS2R R60, SRZ ;  /* 0x00000000003c7805 */ /* 0x000fe4000001ff00 */
[----:B------:R-:W-:Y:S02]  /*1ea0*/  LEA R124, P3, R4, R125, 0x1 ;  /* 0x0000007d047c7211 */ /* 0x000fe400078608ff */
[----:B------:R-:W-:-:S02]  /*1eb0*/  CS2R R62, SRZ ;  /* 0x00000000003e7805 */ /* 0x000fc4000001ff00 */
[----:B------:R-:W-:Y:S02]  /*1ec0*/  SGXT.U32 R3, R3, 0x3 ;  /* 0x000000030303781a */ /* 0x000fe40000000000 */
[----:B------:R-:W-:Y:S02]  /*1ed0*/  CS2R R64, SRZ ;  /* 0x0000000000407805 */ /* 0x000fe4000001ff00 */
[-C--:B------:R-:W-:Y:S02]  /*1ee0*/  LEA.HI.X.SX32 R131, R12, R13.reuse, 0x1, P0 ;  /* 0x0000000d0c837211 */ /* 0x080fe400000f0eff */
[----:B------:R-:W-:Y:S02]  /*1ef0*/  CS2R R66, SRZ ;  /* 0x0000000000427805 */ /* 0x000fe4000001ff00 */
[-C--:B------:R-:W-:Y:S01]  /*1f00*/  LEA.HI.X.SX32 R129, R14, R13.reuse, 0x1, P1 ;  /* 0x0000000d0e817211 */ /* 0x080fe200008f0eff */
[----:B------:R-:W-:Y:S01]  /*1f10*/  IMAD R3, R3, R28, RZ ;  /* 0x0000001c03037224 */ /* 0x000fe200078e02ff */
[----:B------:R-:W-:-:S02]  /*1f20*/  LEA.HI.X.SX32 R127, R20, R13, 0x1, P2 ;  /* 0x0000000d147f7211 */ /* 0x000fc400010f0eff */
[----:B------:R-:W-:Y:S02]  /*1f30*/  CS2R R68, SRZ ;  /* 0x0000000000447805 */ /* 0x000fe4000001ff00 */
[----:B------:R-:W-:Y:S01]  /*1f40*/  LEA.HI.X.SX32 R125, R4, R13, 0x1, P3 ;  /* 0x0000000d047d7211 */ /* 0x000fe200018f0eff */
[C---:B------:R-:W-:Y:S01]  /*1f50*/  IMAD.SHL.U32 R4, R8.reuse, 0x2, RZ ;  /* 0x0000000208047824 */ /* 0x040fe200078e00ff */
[----:B------:R-:W-:Y:S01]  /*1f60*/  CS2R R70, SRZ ;  /* 0x0000000000467805 */ /* 0x000fe2000001ff00 */
[----:B------:R-:W-:Y:S01]  /*1f70*/  IMAD.SHL.U32 R13, R7, 0x2, RZ ;  /* 0x00000002070d7824 */ /* 0x000fe200078e00ff */
[----:B------:R-:W-:Y:S01]  /*1f80*/  CS2R R72, SRZ ;  /* 0x0000000000487805 */ /* 0x000fe2000001ff00 */
[----:B------:R-:W-:Y:S01]  /*1f90*/  IMAD.HI R8, R8, 0x2, RZ ;  /* 0x0000000208087827 */ /* 0x000fe200078e02ff */
[----:B------:R-:W-:Y:S02]  /*1fa0*/  CS2R R74, SRZ ;  /* 0x00000000004a7805 */ /* 0x000fe4000001ff00 */
[----:B------:R-:W-:-:S02]  /*1fb0*/  CS2R R76, SRZ ;  /* 0x00000000004c7805 */ /* 0x000fc4000001ff00 */
[----:B------:R-:W-:Y:S01]  /*1fc0*/  IADD3 R24, P0, P1, R13, UR8, R4 ;  /* 0x000000080d187c10 */ /* 0x000fe2000f91e004 */
[----:B------:R-:W-:Y:S01]  /*1fd0*/  IMAD.HI R7, R7, 0x2, RZ ;  /* 0x0000000207077827 */ /* 0x000fe200078e02ff */
[----:B------:R-:W-:Y:S02]  /*1fe0*/  CS2R R78, SRZ ;  /* 0x00000000004e7805 */ /* 0x000fe4000001ff00 */
[----:B------:R-:W-:Y:S02]  /*1ff0*/  CS2R R80, SRZ ;  /* 0x0000000000507805 */ /* 0x000fe4000001ff00 */
[-C--:B------:R-:W-:Y:S01]  /*2000*/  LEA R116, P3, R15, R24.reuse, 0x1 ;  /* 0x000000180f747211 */ /* 0x080fe200078608ff */
[C---:B------:R-:W-:Y:S01]  /*2010*/  IMAD R4, R28.reuse, 0x8, R3 ;  /* 0x000000081c047824 */ /* 0x040fe200078e0203 */
[----:B------:R-:W-:Y:S01]  /*2020*/  IADD3.X R26, R7, UR9, R8, P0, P1 ;  /* 0x00000009071a7c10 */ /* 0x000fe200087e2408 */
[C---:B------:R-:W-:Y:S01]  /*2030*/  IMAD R8, R28.reuse, UR4, RZ ;  /* 0x000000041c087c24 */ /* 0x040fe2000f8e02ff */
[CC--:B------:R-:W-:Y:S01]  /*2040*/  LEA R122, P0, R3.reuse, R24.reuse, 0x1 ;  /* 0x00000018037a7211 */ /* 0x0c0fe200078008ff */
[----:B------:R-:W-:Y:S01]  /*2050*/  IMAD R7, R28, 0x8, R4 ;  /* 0x000000081c077824 */ /* 0x000fe200078e0204 */
[----:B------:R-:W-:Y:S01]  /*2060*/  LEA R120, P1, R4, R24, 0x1 ;  /* 0x0000001804787211 */ /* 0x000fe200078208ff */
[----:B------:R-:W-:Y:S01]  /*2070*/  UIADD3 UR4, UR21, 0x8000, URZ ;  /* 0x0000800015047890 */ /* 0x000fe2000fffe03f */
[-C--:B------:R-:W-:Y:S01]  /*2080*/  LEA.HI.X.SX32 R123, R3, R26.reuse, 0x1, P0 ;  /* 0x0000001a037b7211 */ /* 0x080fe200000f0eff */
[----:B------:R-:W-:Y:S01]  /*2090*/  IMAD R12, R28, 0x10, R7 ;  /* 0x000000101c0c7824 */ /* 0x000fe200078e0207 */
[----:B------:R-:W-:Y:S01]  /*20a0*/  LEA.HI.X.SX32 R121, R4, R26, 0x1, P1 ;  /* 0x0000001a04797211 */ /* 0x000fe200008f0eff */
[----:B------:R-:W-:Y:S01]  /*20b0*/  USHF.R.U32.HI UR4, URZ, 0x4, UR4 ;  /* 0x000000043f047899 */ /* 0x000fe20008011604 */
[-C--:B------:R-:W-:Y:S01]  /*20c0*/  LEA R118, P2, R8, R24.reuse, 0x1 ;  /* 0x0000001808767211 */ /* 0x080fe200078408ff */
[----:B------:R-:W-:Y:S01]  /*20d0*/  IMAD R13, R28, 0x8, R12 ;  /* 0x000000081c0d7824 */ /* 0x000fe200078e020c */
[----:B------:R-:W-:Y:S01]  /*20e0*/  LEA R110, P0, R7, R24, 0x1 ;  /* 0x00000018076e7211 */ /* 0x000fe200078008ff */
[----:B------:R-:W-:Y:S01]  /*20f0*/  USGXT.U32 UR4, UR4, 0xe ;  /* 0x0000000e0404789a */ /* 0x000fe20008000000 */
[----:B------:R-:W-:Y:S01]  /*2100*/  LEA.HI.X.SX32 R119, R8, R26, 0x1, P2 ;  /* 0x0000001a08777211 */ /* 0x000fe200010f0eff */
[----:B------:R-:W-:Y:S01]  /*2110*/  IMAD R14, R28, 0x8, R13 ;  /* 0x000000081c0e7824 */ /* 0x000fe200078e020d */
[-C--:B------:R-:W-:Y:S01]  /*2120*/  LEA R108, P1, R12, R24.reuse, 0x1 ;  /* 0x000000180c6c7211 */ /* 0x080fe200078208ff */
[----:B------:R-:W-:Y:S01]  /*2130*/  UIADD3 UR10, UP0, UR4, 0x2, URZ ;  /* 0x00000002040a7890 */ /* 0x000fe2000ff1e03f */
[----:B------:R-:W-:Y:S01]  /*2140*/  LEA R106, P2, R13, R24, 0x1 ;  /* 0x000000180d6a7211 */ /* 0x000fe200078408ff */
[----:B------:R-:W-:Y:S01]  /*2150*/  IMAD R3, R28, 0x10, R14 ;  /* 0x000000101c037824 */ /* 0x000fe200078e020e */
[-C--:B------:R-:W-:Y:S01]  /*2160*/  LEA.HI.X.SX32 R111, R7, R26.reuse, 0x1, P0 ;  /* 0x0000001a076f7211 */ /* 0x080fe200000f0eff */
[----:B------:R-:W-:Y:S01]  /*2170*/  UIADD3.X UR11, UR5, 0x40000040, URZ, UP0, !UPT ;  /* 0x40000040050b7890 */ /* 0x000fe200087fe43f */
[-C--:B------:R-:W-:Y:S01]  /*2180*/  LEA.HI.X.SX32 R109, R12, R26.reuse, 0x1, P1 ;  /* 0x0000001a0c6d7211 */ /* 0x080fe200008f0eff */
[----:B------:R-:W-:Y:S01]  /*2190*/  IMAD R4, R28, 0x8, R3 ;  /* 0x000000081c047824 */ /* 0x000fe200078e0203 */
[----:B------:R-:W-:-:S02]  /*21a0*/  LEA.HI.X.SX32 R107, R13, R26, 0x1, P2 ;  /* 0x0000001a0d6b7211 */ /* 0x000fc400010f0eff */
[----:B------:R-:W-:Y:S02]  /*21b0*/  CS2R R82, SRZ ;  /* 0x0000000000527805 */ /* 0x000fe4000001ff00 */
[C---:B------:R-:W-:Y:S02]  /*21c0*/  LEA R22, P1, R3.reuse, R24, 0x1 ;  /* 0x0000001803167211 */ /* 0x040fe400078208ff */
[----:B------:R-:W-:Y:S02]  /*21d0*/  CS2R R84, SRZ ;  /* 0x0000000000547805 */ /* 0x000fe4000001ff00 */
[----:B------:R-:W-:Y:S02]  /*21e0*/  LEA R8, R28, R4, 0x3 ;  /* 0x000000041c087211 */ /* 0x000fe400078e18ff */
[----:B------:R-:W-:Y:S02]  /*21f0*/  CS2R R86, SRZ ;  /* 0x0000000000567805 */ /* 0x000fe4000001ff00 */
[-C--:B------:R-:W-:Y:S01]  /*2200*/  LEA R104, P0, R14, R24.reuse, 0x1 ;  /* 0x000000180e687211 */ /* 0x080fe200078008ff */
[----:B------:R-:W-:Y:S01]  /*2210*/  UIADD3.64 UR22, UR4, -UR6, URZ ;  /* 0x8000000604167297 */ /* 0x000fe2000fffe03f */
[----:B------:R-:W-:Y:S01]  /*2220*/  LEA R20, P2, R4, R24, 0x1 ;  /* 0x0000001804147211 */ /* 0x000fe200078408ff */
[----:B------:R-:W-:Y:S01]  /*2230*/  IMAD R7, R28, 0x10, R8 ;  /* 0x000000101c077824 */ /* 0x000fe200078e0208 */
[----:B------:R-:W-:Y:S01]  /*2240*/  LEA.HI.X.SX32 R23, R3, R26, 0x1, P1 ;  /* 0x0000001a03177211 */ /* 0x000fe200008f0eff */
[----:B------:R-:W-:Y:S01]  /*2250*/  UIADD3.64 UR26, UR10, 0x2, URZ ;  /* 0x000000020a1a7897 */ /* 0x000fe2000fffe03f */
[----:B------:R-:W-:Y:S01]  /*2260*/  LEA R114, P4, R16, R24, 0x1 ;  /* 0x0000001810727211 */ /* 0x000fe200078808ff */
[----:B------:R-:W-:Y:S01]  /*2270*/  IMAD R13, R28, 0x8, R7 ;  /* 0x000000081c0d7824 */ /* 0x000fe200078e0207 */
[-C--:B------:R-:W-:Y:S01]  /*2280*/  LEA.HI.X.SX32 R105, R14, R26.reuse, 0x1, P0 ;  /* 0x0000001a0e697211 */ /* 0x080fe200000f0eff */
[----:B------:R-:W-:Y:S01]  /*2290*/  UIADD3.64 UR30, UR10, 0x4, URZ ;  /* 0x000000040a1e7897 */ /* 0x000fe2000fffe03f */
[----:B------:R-:W-:Y:S01]  /*22a0*/  LEA.HI.X.SX32 R21, R4, R26, 0x1, P2 ;  /* 0x0000001a04157211 */ /* 0x000fe200010f0eff */
[----:B------:R-:W-:Y:S01]  /*22b0*/  IMAD R3, R28, 0x8, R13 ;  /* 0x000000081c037824 */ /* 0x000fe200078e020d */
[----:B------:R-:W-:-:S02]  /*22c0*/  LEA R112, P5, R17, R24, 0x1 ;  /* 0x0000001811707211 */ /* 0x000fc400078a08ff */
[----:B------:R-:W-:Y:S02]  /*22d0*/  CS2R R28, SRZ ;  /* 0x00000000001c7805 */ /* 0x000fe4000001ff00 */
[-C--:B------:R-:W-:Y:S01]  /*22e0*/  LEA.HI.X.SX32 R117, R15, R26.reuse, 0x1, P3 ;  /* 0x0000001a0f757211 */ /* 0x080fe200018f0eff */
[----:B------:R-:W-:Y:S01]  /*22f0*/  UIADD3.64 UR34, UR10, 0xfe, URZ ;  /* 0x000000fe0a227897 */ /* 0x000fe2000fffe03f */
[----:B------:R-:W-:Y:S01]  /*2300*/  LEA.HI.X.SX32 R115, R16, R26, 0x1, P4 ;  /* 0x0000001a10737211 */ /* 0x000fe200020f0eff */
[----:B------:R-:W-:Y:S01]  /*2310*/  UIADD3.64 UR38, UR10, 0x100, URZ ;  /* 0x000001000a267897 */ /* 0x000fe2000fffe03f */
[-C--:B------:R-:W-:Y:S01]  /*2320*/  LEA R14, P2, R13, R24.reuse, 0x1 ;  /* 0x000000180d0e7211 */ /* 0x080fe200078408ff */
[----:B------:R-:W-:Y:S01]  /*2330*/  UIADD3.64 UR42, UR10, 0x102, URZ ;  /* 0x000001020a2a7897 */ /* 0x000fe2000fffe03f */
[-C--:B------:R-:W-:Y:S01]  /*2340*/  LEA R18, P0, R8, R24.reuse, 0x1 ;  /* 0x0000001808127211 */ /* 0x080fe200078008ff */
[----:B------:R-:W-:Y:S01]  /*2350*/  UIADD3.64 UR14, UR10, 0x104, URZ ;  /* 0x000001040a0e7897 */ /* 0x000fe2000fffe03f */
[-C--:B------:R-:W-:Y:S01]  /*2360*/  LEA R16, P1, R7, R24.reuse, 0x1 ;  /* 0x0000001807107211 */ /* 0x080fe200078208ff */
[----:B------:R-:W-:Y:S01]  /*2370*/  UMOV UR6, URZ ;  /* 0x0000003f00067c82 */ /* 0x000fe20008000000 */
[----:B------:R-:W-:-:S02]  /*2380*/  LEA R12, P3, R3, R24, 0x1 ;  /* 0x00000018030c7211 */ /* 0x000fc400078608ff */
[----:B------:R-:W-:Y:S02]  /*2390*/  CS2R R24, SRZ ;  /* 0x0000000000187805 */ /* 0x000fe4000001ff00 */
[-C--:B------:R-:W-:Y:S01]  /*23a0*/  LEA.HI.X.SX32 R113, R17, R26.reuse, 0x1, P5 ;  /* 0x0000001a11717211 */ /* 0x080fe200028f0eff */
[----:B------:R-:W-:Y:S01]  /*23b0*/  ULDC UR46, c[0x0][0x238] ;  /* 0x00008e00002e7ab9 */ /* 0x000fe20000000800 */
[-C--:B------:R-:W-:Y:S02]  /*23c0*/  LEA.HI.X.SX32 R15, R13, R26.reuse, 0x1, P2 ;  /* 0x0000001a0d0f7211 */ /* 0x080fe400010f0eff */
[-C--:B------:R-:W-:Y:S01]  /*23d0*/  LEA.HI.X.SX32 R19, R8, R26.reuse, 0x1, P0 ;  /* 0x0000001a08137211 */ /* 0x080fe200000f0eff */
[----:B------:R-:W-:Y:S01]  /*23e0*/  IMAD.MOV.U32 R8, RZ, RZ, 0x3f800000 ;  /* 0x3f800000ff087424 */ /* 0x000fe200078e00ff */
[-C--:B------:R-:W-:Y:S01]  /*23f0*/  LEA.HI.X.SX32 R17, R7, R26.reuse, 0x1, P1 ;  /* 0x0000001a07117211 */ /* 0x080fe200008f0eff */
[----:B------:R-:W-:Y:S01]  /*2400*/  IMAD.MOV.U32 R7, RZ, RZ, 0x3f800000 ;  /* 0x3f800000ff077424 */ /* 0x000fe200078e00ff */
[----:B------:R-:W-:-:S02]  /*2410*/  LEA.HI.X.SX32 R13, R3, R26, 0x1, P3 ;  /* 0x0000001a030d7211 */ /* 0x000fc400018f0eff */
[----:B------:R-:W-:Y:S02]  /*2420*/  CS2R R26, SRZ ;  /* 0x00000000001a7805 */ /* 0x000fe4000001ff00 */
[C---:B------:R-:W-:Y:S02]  /*2430*/  LOP3.LUT R162, R158.reuse, 0x20, RZ, 0x3c, !PT ;  /* 0x000000209ea27812 */ /* 0x040fe400078e3cff */
[C---:B------:R-:W-:Y:S02]  /*2440*/  LOP3.LUT R161, R158.reuse, 0x40, RZ, 0x3c, !PT ;  /* 0x000000409ea17812 */ /* 0x040fe400078e3cff */
[----:B------:R-:W-:-:S07]  /*2450*/  LOP3.LUT R160, R158, 0x60, RZ, 0x3c, !PT ;  /* 0x000000609ea07812 */ /* 0x000fce00078e3cff */
.L_x_1:
[----:B------:R-:W-:-:S04]  /*2460*/  IMAD.WIDE R88, R163, 0x2, R154 ;  /* 0x00000002a3587825 */ /* 0x000fc800078e029a */
[C---:B------:R-:W-:Y:S01]  /*2470*/  IMAD.WIDE R90, R163.reuse, 0x2, R152 ;  /* 0x00000002a35a7825 */ /* 0x040fe200078e0298 */
[----:B------:R0:W2:Y:S03]  /*2480*/  LDG.E.U16 R3, desc[UR44][R88.64] ;  /* 0x0000002c58037981 */ /* 0x0000a6000c1e1500 */
[C---:B------:R-:W-:Y:S01]  /*2490*/  IMAD.WIDE R92, R163.reuse, 0x2, R150 ;  /* 0x00000002a35c7825 */ /* 0x040fe200078e0296 */
[----:B------:R1:W3:Y:S03]  /*24a0*/  LDG.E.U16 R175, desc[UR44][R90.64] ;  /* 0x0000002c5aaf7981 */ /* 0x0002e6000c1e1500 */
[C---:B------:R-:W-:Y:S01]  /*24b0*/  IMAD.WIDE R94, R163.reuse, 0x2, R146 ;  /* 0x00000002a35e7825 */ /* 0x040fe200078e0292 */
[----:B------:R4:W5:Y:S03]  /*24c0*/  LDG.E.U16 R4, desc[UR44][R92.64] ;  /* 0x0000002c5c047981 */ /* 0x000966000c1e1500 */
[C---:B------:R-:W-:Y:S01]  /*24d0*/  IMAD.WIDE R100, R163.reuse, 0x2, R138 ;  /* 0x00000002a3647825 */ /* 0x040fe200078e028a */
[----:B------:R4:W3:Y:S03]  /*24e0*/  LDG.E.U16 R179, desc[UR44][R94.64] ;  /* 0x0000002c5eb37981 */ /* 0x0008e6000c1e1500 */
[----:B------:R-:W-:-:S02]  /*24f0*/  IMAD.WIDE R168, R163, 0x2, R130 ;  /* 0x00000002a3a87825 */ /* 0x000fc400078e0282 */
[----:B------:R-:W5:Y:S02]  /*2500*/  LDG.E.U16 R101, desc[UR44][R100.64] ;  /* 0x0000002c64657981 */ /* 0x000f64000c1e1500 */
[C---:B------:R-:W-:Y:S02]  /*2510*/  IMAD.WIDE R96, R163.reuse, 0x2, R144 ;  /* 0x00000002a3607825 */ /* 0x040fe400078e0290 */
[----:B------:R-:W5:Y:S02]  /*2520*/  LDG.E.U16 R169, desc[UR44][R168.64] ;  /* 0x0000002ca8a97981 */ /* 0x000f64000c1e1500 */
[C---:B------:R-:W-:Y:S02]  /*2530*/  IMAD.WIDE R102, R163.reuse, 0x2, R136 ;  /* 0x00000002a3667825 */ /* 0x040fe400078e0288 */
[----:B------:R-:W5:Y:S02]  /*2540*/  LDG.E.U16 R97, desc[UR44][R96.64] ;  /* 0x0000002c60617981 */ /* 0x000f64000c1e1500 */
        /* <DEDUP_REMOVED lines=8> */
[C---:B0-----:R-:W-:Y:S02]  /*25d0*/  IMAD.WIDE R88, R163.reuse, 0x2, R148 ;  /* 0x00000002a3587825 */ /* 0x041fe400078e0294 */
[----:B------:R-:W5:Y:S02]  /*25e0*/  LDG.E.U16 R172, desc[UR44][R172.64] ;  /* 0x0000002cacac7981 */ /* 0x000f64000c1e1500 */
[C---:B-1----:R-:W-:Y:S02]  /*25f0*/  IMAD.WIDE R90, R163.reuse, 0x2, R140 ;  /* 0x00000002a35a7825 */ /* 0x042fe400078e028c */
[----:B------:R-:W5:Y:S02]  /*2600*/  LDG.E.U16 R177, desc[UR44][R88.64] ;  /* 0x0000002c58b17981 */ /* 0x000f64000c1e1500 */
[----:B----4-:R-:W-:-:S02]  /*2610*/  IMAD.WIDE R92, R163, 0x2, R132 ;  /* 0x00000002a35c7825 */ /* 0x010fc400078e0284 */
[----:B------:R-:W4:Y:S02]  /*2620*/  LDG.E.U16 R181, desc[UR44][R90.64] ;  /* 0x0000002c5ab57981 */ /* 0x000f24000c1e1500 */
[----:B------:R-:W-:Y:S02]  /*2630*/  IMAD.WIDE R94, R163, 0x2, R124 ;  /* 0x00000002a35e7825 */ /* 0x000fe400078e027c */
[----:B------:R-:W4:Y:S04]  /*2640*/  LDG.E.U16 R183, desc[UR44][R92.64] ;  /* 0x0000002c5cb77981 */ /* 0x000f28000c1e1500 */
[----:B------:R-:W4:Y:S01]  /*2650*/  LDG.E.U16 R167, desc[UR44][R94.64] ;  /* 0x0000002c5ea77981 */ /* 0x000f22000c1e1500 */
[----:B------:R-:W-:Y:S01]  /*2660*/  BAR.SYNC.DEFER_BLOCKING 0x0 ;  /* 0x0000000000007b1d */ /* 0x000fe20000010000 */
[----:B------:R-:W-:-:S04]  /*2670*/  USHF.L.U32 UR7, UR47, 0x8, URZ ;  /* 0x000000082f077899 */ /* 0x000fc8000800063f */
[----:B------:R-:W-:-:S04]  /*2680*/  ULOP3.LUT UR7, UR7, 0x400, URZ, 0xc0, !UPT ;  /* 0x0000040007077892 */ /* 0x000fc8000f8ec03f */
[----:B------:R-:W-:-:S04]  /*2690*/  ULEA.HI UR7, UR21, UR7, URZ, 0x1c ;  /* 0x0000000715077291 */ /* 0x000fc8000f8fe03f */
[----:B------:R-:W-:Y:S01]  /*26a0*/  ULOP3.LUT UR16, UR7, 0x3fff, URZ, 0xc0, !UPT ;  /* 0x00003fff07107892 */ /* 0x000fe2000f8ec03f */
[----:B------:R-:W-:Y:S01]  /*26b0*/  UMOV UR18, UR4 ;  /* 0x0000000400127c82 */ /* 0x000fe20008000000 */
[----:B------:R-:W-:Y:S01]  /*26c0*/  UMOV UR19, 0x40000040 ;  /* 0x4000004000137882 */ /* 0x000fe20000000000 */
[----:B------:R-:W-:Y:S01]  /*26d0*/  UMOV UR17, 0x40000040 ;  /* 0x4000004000117882 */ /* 0x000fe20000000000 */
[----:B------:R-:W-:Y:S01]  /*26e0*/  UIADD3 UR8, UP0, UR16, 0x80, URZ ;  /* 0x0000008010087890 */ /* 0x000fe2000ff1e03f */
[----:B------:R-:W-:-:S03]  /*26f0*/  UMOV UR7, URZ ;  /* 0x0000003f00077c82 */ /* 0x000fc60008000000 */
[----:B------:R-:W-:-:S04]  /*2700*/  UIADD3.X UR9, UR7, 0x40000040, URZ, UP0, !UPT ;  /* 0x4000004007097890 */ /* 0x000fc800087fe43f */
[----:B------:R-:W-:Y:S01]  /*2710*/  UIADD3.64 UR24, UR8, 0x80, URZ ;  /* 0x0000008008187897 */ /* 0x000fe2000fffe03f */
[----:B--2---:R-:W-:Y:S04]  /*2720*/  STS.U16 [R158+UR21+0x8000], R3 ;  /* 0x008000039e007988 */ /* 0x004fe80008000415 */
[----:B---3--:R-:W-:Y:S04]  /*2730*/  STS.U16 [R158+UR21+0x8400], R179 ;  /* 0x008400b39e007988 */ /* 0x008fe80008000415 */
[----:B-----5:R-:W-:Y:S04]  /*2740*/  STS.U16 [R158+UR21+0x8800], R101 ;  /* 0x008800659e007988 */ /* 0x020fe80008000415 */
[----:B------:R-:W-:Y:S04]  /*2750*/  STS.U16 [R158+UR21+0x8c00], R169 ;  /* 0x008c00a99e007988 */ /* 0x000fe80008000415 */
[----:B------:R-:W-:Y:S04]  /*2760*/  STS.U16 [R162+UR21+0x8100], R175 ;  /* 0x008100afa2007988 */ /* 0x000fe80008000415 */
[----:B------:R-:W-:Y:S04]  /*2770*/  STS.U16 [R162+UR21+0x8500], R97 ;  /* 0x00850061a2007988 */ /* 0x000fe80008000415 */
[----:B------:R-:W-:Y:S04]  /*2780*/  STS.U16 [R162+UR21+0x8900], R103 ;  /* 0x00890067a2007988 */ /* 0x000fe80008000415 */
[----:B------:R-:W-:Y:S04]  /*2790*/  STS.U16 [R162+UR21+0x8d00], R171 ;  /* 0x008d00aba2007988 */ /* 0x000fe80008000415 */
[----:B------:R-:W-:Y:S04]  /*27a0*/  STS.U16 [R161+UR21+0x8200], R4 ;  /* 0x00820004a1007988 */ /* 0x000fe80008000415 */
[----:B------:R0:W-:Y:S04]  /*27b0*/  STS.U16 [R161+UR21+0x8600], R98 ;  /* 0x00860062a1007988 */ /* 0x0001e80008000415 */
[----:B------:R-:W-:Y:S04]  /*27c0*/  STS.U16 [R161+UR21+0x8a00], R166 ;  /* 0x008a00a6a1007988 */ /* 0x000fe80008000415 */
[----:B------:R-:W-:Y:S04]  /*27d0*/  STS.U16 [R161+UR21+0x8e00], R172 ;  /* 0x008e00aca1007988 */ /* 0x000fe80008000415 */
[----:B------:R1:W-:Y:S04]  /*27e0*/  STS.U16 [R160+UR21+0x8300], R177 ;  /* 0x008300b1a0007988 */ /* 0x0003e80008000415 */
[----:B----4-:R-:W-:Y:S04]  /*27f0*/  STS.U16 [R160+UR21+0x8700], R181 ;  /* 0x008700b5a0007988 */ /* 0x010fe80008000415 */
[----:B------:R-:W-:Y:S04]  /*2800*/  STS.U16 [R160+UR21+0x8b00], R183 ;  /* 0x008b00b7a0007988 */ /* 0x000fe80008000415 */
[----:B------:R2:W-:Y:S01]  /*2810*/  STS.U16 [R160+UR21+0x8f00], R167 ;  /* 0x008f00a7a0007988 */ /* 0x0005e20008000415 */
[----:B------:R3:W-:Y:S06]  /*2820*/  MEMBAR.ALL.CTA ;  /* 0x0000000000007992 */ /* 0x0007ec0000008000 */
[----:B---3--:R-:W3:Y:S02]  /*2830*/  FENCE.VIEW.ASYNC.S ;  /* 0x00000000000073c6 */ /* 0x008ee40000000000 */
[----:B---3--:R-:W-:Y:S06]  /*2840*/  BAR.SYNC.DEFER_BLOCKING 0x0 ;  /* 0x0000000000007b1d */ /* 0x008fec0000010000 */
[----:B0-----:R-:W-:-:S06]  /*2850*/  WARPGROUP.ARRIVE ;  /* 0x00000000000079c5 */ /* 0x001fcc0000000000 */
[----:B------:R-:W-:Y:S04]  /*2860*/  HGMMA.64x32x16.F32.BF16 R88, gdesc[UR16].tnspA, RZ, !UPT ;  /* 0x20600000105879f0 */ /* 0x000fe8000c7018ff */
[----:B------:R-:W-:Y:S01]  /*2870*/  HGMMA.64x32x16.F32.BF16 R88, gdesc[UR8].tnspA, R88 ;  /* 0x20600000085879f0 */ /* 0x000fe20008701858 */
[----:B------:R-:W-:-:S03]  /*2880*/  UIADD3.64 UR28, UR8, 0x100, URZ ;  /* 0x00000100081c7897 */ /* 0x000fc6000fffe03f */
[----:B------:R-:W-:Y:S01]  /*2890*/  HGMMA.64x32x16.F32.BF16 R88, gdesc[UR24].tnspA, R88 ;  /* 0x20600000185879f0 */ /* 0x000fe20008701858 */
[----:B------:R-:W-:-:S05]  /*28a0*/  UIADD3.64 UR32, UR8, 0x180, URZ ;  /* 0x0000018008207897 */ /* 0x000fca000fffe03f */
[----:B------:R-:W-:Y:S01]  /*28b0*/  HGMMA.64x32x16.F32.BF16 R88, gdesc[UR28].tnspA, R88 ;  /* 0x206000001c5879f0 */ /* 0x000fe20008701858 */
[----:B------:R-:W-:Y:S01]  /*28c0*/  UIADD3.64 UR36, UR8, 0x200, URZ ;  /* 0x0000020008247897 */ /* 0x000fe2000fffe03f */
[----:B-1----:R-:W-:-:S04]  /*28d0*/  IMAD.WIDE R176, R159, 0x2, R122 ;  /* 0x000000029fb07825 */ /* 0x002fc800078e027a */
[C---:B--2---:R-:W-:Y:S01]  /*28e0*/  IMAD.WIDE R166, R159.reuse, 0x2, R120 ;  /* 0x000000029fa67825 */ /* 0x044fe200078e0278 */
[----:B------:R-:W2:Y:S03]  /*28f0*/  LDG.E.U16 R3, desc[UR44][R176.64] ;  /* 0x0000002cb0037981 */ /* 0x000ea6000c1e1500 */
[C---:B------:R-:W-:Y:S02]  /*2900*/  IMAD.WIDE R168, R159.reuse, 0x2, R110 ;  /* 0x000000029fa87825 */ /* 0x040fe400078e026e */
[----:B------:R-:W3:Y:S02]  /*2910*/  LDG.E.U16 R167, desc[UR44][R166.64] ;  /* 0x0000002ca6a77981 */ /* 0x000ee4000c1e1500 */
[C---:B------:R-:W-:Y:S02]  /*2920*/  IMAD.WIDE R170, R159.reuse, 0x2, R118 ;  /* 0x000000029faa7825 */ /* 0x040fe400078e0276 */
[----:B------:R-:W4:Y:S02]  /*2930*/  LDG.E.U16 R169, desc[UR44][R168.64] ;  /* 0x0000002ca8a97981 */ /* 0x000f24000c1e1500 */
        /* <DEDUP_REMOVED lines=19> */
[----:B------:R-:W5:Y:S01]  /*2a70*/  LDG.E.U16 R191, desc[UR44][R190.64] ;  /* 0x0000002cbebf7981 */ /* 0x000f62000c1e1500 */
[----:B------:R-:W-:Y:S01]  /*2a80*/  HGMMA.64x32x16.F32.BF16 R88, gdesc[UR32].tnspA, R88 ;  /* 0x20600000205879f0 */ /* 0x000fe20008701858 */
[C---:B------:R-:W-:Y:S02]  /*2a90*/  IMAD.WIDE R194, R159.reuse, 0x2, R112 ;  /* 0x000000029fc27825 */ /* 0x040fe400078e0270 */
[----:B------:R-:W5:Y:S02]  /*2aa0*/  LDG.E.U16 R193, desc[UR44][R192.64] ;  /* 0x0000002cc0c17981 */ /* 0x000f64000c1e1500 */
[----:B------:R-:W-:Y:S02]  /*2ab0*/  IMAD.WIDE R196, R159, 0x2, R114 ;  /* 0x000000029fc47825 */ /* 0x000fe400078e0272 */
[----:B------:R-:W5:Y:S04]  /*2ac0*/  LDG.E.U16 R195, desc[UR44][R194.64] ;  /* 0x0000002cc2c37981 */ /* 0x000f68000c1e1500 */
[----:B------:R0:W5:Y:S01]  /*2ad0*/  LDG.E.U16 R187, desc[UR44][R196.64] ;  /* 0x0000002cc4bb7981 */ /* 0x000162000c1e1500 */
[----:B------:R-:W-:Y:S01]  /*2ae0*/  HGMMA.64x32x16.F32.BF16 R88, gdesc[UR36].tnspA, R88 ;  /* 0x20600000245879f0 */ /* 0x000fe20008701858 */
[----:B------:R-:W-:-:S02]  /*2af0*/  UIADD3.64 UR40, UR8, 0x280, URZ ;  /* 0x0000028008287897 */ /* 0x000fc4000fffe03f */
[----:B------:R-:W-:-:S07]  /*2b00*/  UIADD3.64 UR12, UR8, 0x300, URZ ;  /* 0x00000300080c7897 */ /* 0x000fce000fffe03f */
[----:B------:R-:W-:Y:S04]  /*2b10*/  HGMMA.64x32x16.F32.BF16 R88, gdesc[UR40].tnspA, R88 ;  /* 0x20600000285879f0 */ /* 0x000fe80008701858 */
[----:B------:R-:W-:Y:S03]  /*2b20*/  HGMMA.64x32x16.F32.BF16 R88, gdesc[UR12].tnspA, R88, gsb0 ;  /* 0x206000000c5879f0 */ /* 0x000fe60008001858 */
[----:B------:R-:W-:Y:S02]  /*2b30*/  WARPGROUP.DEPBAR.LE gsb0, 0x0 ;  /* 0x00008000000079c5 */ /* 0x000fe40000010000 */
[----:B------:R-:W-:Y:S01]  /*2b40*/  FMUL R4, R88, UR46 ;  /* 0x0000002e58047c20 */ /* 0x000fe20008400000 */
[----:B0-----:R-:W-:Y:S01]  /*2b50*/  FMUL R197, R89, UR46 ;  /* 0x0000002e59c57c20 */ /* 0x001fe20008400000 */
[----:B------:R-:W-:Y:S01]  /*2b60*/  FMUL R166, R92, UR46 ;  /* 0x0000002e5ca67c20 */ /* 0x000fe20008400000 */
[----:B------:R-:W-:Y:S03]  /*2b70*/  BAR.SYNC.DEFER_BLOCKING 0x0 ;  /* 0x0000000000007b1d */ /* 0x000fe60000010000 */
[----:B------:R-:W-:Y:S01]  /*2b80*/  FMNMX R197, R4, R197, !PT ;  /* 0x000000c504c57209 */ /* 0x000fe20007800000 */
[----:B------:R-:W-:-:S03]  /*2b90*/  FMUL R4, R93, UR46 ;  /* 0x0000002e5d047c20 */ /* 0x000fc60008400000 */
        /* <DEDUP_REMOVED lines=8> */
[----:B------:R-:W-:-:S04]  /*2c20*/  FMNMX R197, R166, R197, !PT ;  /* 0x000000c5a6c57209 */ /* 0x000fc80007800000 */
[----:B------:R-:W-:-:S05]  /*2c30*/  FMNMX R168, R4, R197, !PT ;  /* 0x000000c504a87209 */ /* 0x000fca0007800000 */
[----:B------:R-:W0:Y:S01]  /*2c40*/  SHFL.BFLY PT, R199, R168, 0x2, 0x1f ;  /* 0x0c401f00a8c77f89 */ /* 0x000e2200000e0000 */
[----:B------:R-:W-:Y:S01]  /*2c50*/  FMUL R4, R90, UR46 ;  /* 0x0000002e5a047c20 */ /* 0x000fe20008400000 */
[----:B------:R-:W-:Y:S01]  /*2c60*/  FMUL R197, R91, UR46 ;  /* 0x0000002e5bc57c20 */ /* 0x000fe20008400000 */
[----:B------:R-:W-:-:S04]  /*2c70*/  FMUL R166, R94, UR46 ;  /* 0x0000002e5ea67c20 */ /* 0x000fc80008400000 */
[----:B------:R-:W-:Y:S01]  /*2c80*/  FMNMX R197, R4, R197, !PT ;  /* 0x000000c504c57209 */ /* 0x000fe20007800000 */
[----:B------:R-:W-:-:S03]  /*2c90*/  FMUL R4, R95, UR46 ;  /* 0x0000002e5f047c20 */ /* 0x000fc60008400000 */
[----:B------:R-:W-:Y:S01]  /*2ca0*/  FMNMX R197, R166, R197, !PT ;  /* 0x000000c5a6c57209 */ /* 0x000fe20007800000 */
[----:B------:R-:W-:-:S03]  /*2cb0*/  FMUL R166, R98, UR46 ;  /* 0x0000002e62a67c20 */ /* 0x000fc60008400000 */
[----:B------:R-:W-:Y:S01]  /*2cc0*/  FMNMX R197, R4, R197, !PT ;  /* 0x000000c504c57209 */ /* 0x000fe20007800000 */
[----:B------:R-:W-:-:S03]  /*2cd0*/  FMUL R4, R99, UR46 ;  /* 0x0000002e63047c20 */ /* 0x000fc60008400000 */
[----:B------:R-:W-:Y:S01]  /*2ce0*/  FMNMX R197, R166, R197, !PT ;  /* 0x000000c5a6c57209 */ /* 0x000fe20007800000 */
[----:B------:R-:W-:Y:S01]  /*2cf0*/  FMUL R166, R102, UR46 ;  /* 0x0000002e66a67c20 */ /* 0x000fe20008400000 */
[----:B0-----:R-:W-:Y:S02]  /*2d00*/  FMNMX R199, R168, R199, !PT ;  /* 0x000000c7a8c77209 */ /* 0x001fe40007800000 */
[----:B------:R-:W-:Y:S01]  /*2d10*/  FMNMX R197, R4, R197, !PT ;  /* 0x000000c504c57209 */ /* 0x000fe20007800000 */
[----:B------:R-:W-:Y:S02]  /*2d20*/  FMUL R4, R103, UR46 ;  /* 0x0000002e67047c20 */ /* 0x000fe40008400000 */
[----:B------:R-:W0:Y:S01]  /*2d30*/  SHFL.BFLY PT, R168, R199, 0x1, 0x1f ;  /* 0x0c201f00c7a87f89 */ /* 0x000e2200000e0000 */
[----:B------:R-:W-:-:S04]  /*2d40*/  FMNMX R197, R166, R197, !PT ;  /* 0x000000c5a6c57209 */ /* 0x000fc80007800000 */
[----:B------:R-:W-:-:S05]  /*2d50*/  FMNMX R197, R4, R197, !PT ;  /* 0x000000c504c57209 */ /* 0x000fca0007800000 */
[----:B------:R-:W1:Y:S01]  /*2d60*/  SHFL.BFLY PT, R166, R197, 0x2, 0x1f ;  /* 0x0c401f00c5a67f89 */ /* 0x000e6200000e0000 */
[----:B0-----:R-:W-:-:S04]  /*2d70*/  FMNMX R4, R199, R168, !PT ;  /* 0x000000a8c7047209 */ /* 0x001fc80007800000 */
[----:B------:R-:W-:-:S05]  /*2d80*/  FMNMX R4, R4, R165, !PT ;  /* 0x000000a504047209 */ /* 0x000fca0007800000 */
[----:B------:R-:W-:Y:S01]  /*2d90*/  FFMA R89, R89, UR46, -R4 ;  /* 0x0000002e59597c23 */ /* 0x000fe20008000804 */
[----:B-1----:R-:W-:-:S03]  /*2da0*/  FMNMX R166, R197, R166, !PT ;  /* 0x000000a6c5a67209 */ /* 0x002fc60007800000 */
[----:B------:R-:W-:Y:S02]  /*2db0*/  FMUL R168, R89, 1.4426950216293334961 ;  /* 0x3fb8aa3b59a87820 */ /* 0x000fe40000400000 */
[----:B------:R-:W0:Y:S01]  /*2dc0*/  SHFL.BFLY PT, R89, R166, 0x1, 0x1f ;  /* 0x0c201f00a6597f89 */ /* 0x000e2200000e0000 */
[----:B------:R-:W-:-:S03]  /*2dd0*/  FFMA R88, R88, UR46, -R4 ;  /* 0x0000002e58587c23 */ /* 0x000fc60008000804 */
[----:B--2---:R1:W-:Y:S04]  /*2de0*/  STS.U16 [R10+UR21+0x8000], R3 ;  /* 0x008000030a007988 */ /* 0x0043e80008000415 */
[----:B---3--:R-:W-:Y:S04]  /*2df0*/  STS.U16 [R10+UR21+0x8200], R167 ;  /* 0x008200a70a007988 */ /* 0x008fe80008000415 */
[----:B----4-:R-:W-:Y:S04]  /*2e00*/  STS.U16 [R10+UR21+0x8400], R169 ;  /* 0x008400a90a007988 */ /* 0x010fe80008000415 */
[----:B-----5:R-:W-:Y:S04]  /*2e10*/  STS.U16 [R10+UR21+0x8600], R171 ;  /* 0x008600ab0a007988 */ /* 0x020fe80008000415 */
        /* <DEDUP_REMOVED lines=11> */
[----:B------:R-:W-:Y:S01]  /*2ed0*/  STS.U16 [R10+UR21+0x9e00], R195 ;  /* 0x009e00c30a007988 */ /* 0x000fe20008000415 */
[----:B------:R2:W-:Y:S06]  /*2ee0*/  MEMBAR.ALL.CTA ;  /* 0x0000000000007992 */ /* 0x0005ec0000008000 */
[----:B--2---:R-:W2:Y:S01]  /*2ef0*/  FENCE.VIEW.ASYNC.S ;  /* 0x00000000000073c6 */ /* 0x004ea20000000000 */
[----:B------:R-:W-:Y:S01]  /*2f00*/  FMUL R88, R88, 1.4426950216293334961 ;  /* 0x3fb8aa3b58587820 */ /* 0x000fe20000400000 */
[----:B------:R-:W-:Y:S01]  /*2f10*/  FFMA R97, R97, UR46, -R4 ;  /* 0x0000002e61617c23 */ /* 0x000fe20008000804 */
[----:B0-----:R-:W-:-:S02]  /*2f20*/  FMNMX R89, R166, R89, !PT ;  /* 0x00000059a6597209 */ /* 0x001fc40007800000 */
[----:B------:R0:W-:Y:S01]  /*2f30*/  MUFU.EX2 R170, R88 ;  /* 0x0000005800aa7308 */ /* 0x0001e20000000800 */
[--C-:B------:R-:W-:Y:S01]  /*2f40*/  FFMA R96, R96, UR46, -R4.reuse ;  /* 0x0000002e60607c23 */ /* 0x100fe20008000804 */
[----:B0-----:R-:W-:Y:S01]  /*2f50*/  FMUL R88, R97, 1.4426950216293334961 ;  /* 0x3fb8aa3b61587820 */ /* 0x001fe20000400000 */
[----:B------:R-:W-:Y:S01]  /*2f60*/  FMNMX R97, R89, R164, !PT ;  /* 0x000000a459617209 */ /* 0x000fe20007800000 */
[--C-:B------:R-:W-:Y:S01]  /*2f70*/  FFMA R100, R100, UR46, -R4.reuse ;  /* 0x0000002e64647c23 */ /* 0x100fe20008000804 */
[----:B------:R-:W-:Y:S01]  /*2f80*/  FFMA R101, R101, UR46, -R4 ;  /* 0x0000002e65657c23 */ /* 0x000fe20008000804 */
[----:B------:R-:W-:Y:S02]  /*2f90*/  FADD R89, -R4, R165 ;  /* 0x000000a504597221 */ /* 0x000fe40000000100 */
[----:B-1----:R-:W-:Y:S01]  /*2fa0*/  FADD R3, -R97, R164 ;  /* 0x000000a461037221 */ /* 0x002fe20000000100 */
[--C-:B------:R-:W-:Y:S01]  /*2fb0*/  FFMA R98, R98, UR46, -R97.reuse ;  /* 0x0000002e62627c23 */ /* 0x100fe20008000861 */
[--C-:B------:R-:W-:Y:S01]  /*2fc0*/  FFMA R99, R99, UR46, -R97.reuse ;  /* 0x0000002e63637c23 */ /* 0x100fe20008000861 */
[--C-:B------:R-:W-:Y:S01]  /*2fd0*/  FFMA R102, R102, UR46, -R97.reuse ;  /* 0x0000002e66667c23 */ /* 0x100fe20008000861 */
[--C-:B------:R-:W-:Y:S01]  /*2fe0*/  FFMA R103, R103, UR46, -R97.reuse ;  /* 0x0000002e67677c23 */ /* 0x100fe20008000861 */
[--C-:B------:R-:W-:Y:S01]  /*2ff0*/  FFMA R92, R92, UR46, -R4.reuse ;  /* 0x0000002e5c5c7c23 */ /* 0x100fe20008000804 */
[----:B------:R-:W-:Y:S01]  /*3000*/  FFMA R93, R93, UR46, -R4 ;  /* 0x0000002e5d5d7c23 */ /* 0x000fe20008000804 */
[--C-:B------:R-:W-:Y:S01]  /*3010*/  FFMA R90, R90, UR46, -R97.reuse ;  /* 0x0000002e5a5a7c23 */ /* 0x100fe20008000861 */
[--C-:B------:R-:W-:Y:S01]  /*3020*/  FFMA R91, R91, UR46, -R97.reuse ;  /* 0x0000002e5b5b7c23 */ /* 0x100fe20008000861 */
[--C-:B------:R-:W-:Y:S01]  /*3030*/  FFMA R94, R94, UR46, -R97.reuse ;  /* 0x0000002e5e5e7c23 */ /* 0x100fe20008000861 */
[----:B------:R-:W-:Y:S01]  /*3040*/  FFMA R95, R95, UR46, -R97 ;  /* 0x0000002e5f5f7c23 */ /* 0x000fe20008000861 */
[----:B------:R-:W-:Y:S01]  /*3050*/  FMUL R3, R3, 1.4426950216293334961 ;  /* 0x3fb8aa3b03037820 */ /* 0x000fe20000400000 */
        /* <DEDUP_REMOVED lines=14> */
[----:B------:R-:W-:Y:S08]  /*3140*/  MUFU.EX2 R199, R168 ;  /* 0x000000a800c77308 */ /* 0x000ff00000000800 */
[----:B------:R-:W0:Y:S08]  /*3150*/  MUFU.EX2 R168, R89 ;  /* 0x0000005900a87308 */ /* 0x000e300000000800 */
[----:B------:R-:W1:Y:S08]  /*3160*/  MUFU.EX2 R3, R3 ;  /* 0x0000000300037308 */ /* 0x000e700000000800 */
[----:B------:R-:W-:Y:S08]  /*3170*/  MUFU.EX2 R174, R96 ;  /* 0x0000006000ae7308 */ /* 0x000ff00000000800 */
[----:B------:R-:W-:Y:S08]  /*3180*/  MUFU.EX2 R166, R100 ;  /* 0x0000006400a67308 */ /* 0x000ff00000000800 */
[----:B------:R-:W-:Y:S08]  /*3190*/  MUFU.EX2 R203, R101 ;  /* 0x0000006500cb7308 */ /* 0x000ff00000000800 */
[----:B------:R-:W-:Y:S08]  /*31a0*/  MUFU.EX2 R172, R92 ;  /* 0x0000005c00ac7308 */ /* 0x000ff00000000800 */
[----:B------:R-:W3:Y:S08]  /*31b0*/  MUFU.EX2 R197, R93 ;  /* 0x0000005d00c57308 */ /* 0x000ef00000000800 */
[----:B------:R4:W5:Y:S08]  /*31c0*/  MUFU.EX2 R201, R88 ;  /* 0x0000005800c97308 */ /* 0x0009700000000800 */
[----:B------:R3:W-:Y:S08]  /*31d0*/  MUFU.EX2 R96, R90 ;  /* 0x0000005a00607308 */ /* 0x0007f00000000800 */
[----:B------:R-:W2:Y:S08]  /*31e0*/  MUFU.EX2 R165, R91 ;  /* 0x0000005b00a57308 */ /* 0x000eb00000000800 */
[----:B------:R-:W-:Y:S08]  /*31f0*/  MUFU.EX2 R100, R94 ;  /* 0x0000005e00647308 */ /* 0x000ff00000000800 */
[----:B------:R-:W2:Y:S08]  /*3200*/  MUFU.EX2 R101, R95 ;  /* 0x0000005f00657308 */ /* 0x000eb00000000800 */
[----:B------:R-:W-:Y:S08]  /*3210*/  MUFU.EX2 R98, R98 ;  /* 0x0000006200627308 */ /* 0x000ff00000000800 */
[----:B------:R-:W2:Y:S08]  /*3220*/  MUFU.EX2 R99, R99 ;  /* 0x0000006300637308 */ /* 0x000eb00000000800 */
[----:B------:R-:W-:Y:S08]  /*3230*/  MUFU.EX2 R102, R102 ;  /* 0x0000006600667308 */ /* 0x000ff00000000800 */
[----:B------:R-:W2:Y:S01]  /*3240*/  MUFU.EX2 R103, R103 ;  /* 0x0000006700677308 */ /* 0x000ea20000000800 */
[-C--:B0-----:R-:W-:Y:S01]  /*3250*/  FMUL R24, R24, R168.reuse ;  /* 0x000000a818187220 */ /* 0x081fe20000400000 */
[-C--:B------:R-:W-:Y:S01]  /*3260*/  FMUL R25, R25, R168.reuse ;  /* 0x000000a819197220 */ /* 0x080fe20000400000 */
        /* <DEDUP_REMOVED lines=29> */
[-C--:B-1----:R-:W-:Y:S01]  /*3440*/  FMUL R26, R26, R3.reuse ;  /* 0x000000031a1a7220 */ /* 0x082fe20000400000 */
        /* <DEDUP_REMOVED lines=30> */
[----:B------:R-:W-:Y:S01]  /*3630*/  FMUL R85, R85, R168 ;  /* 0x000000a855557220 */ /* 0x000fe20000400000 */
[----:B------:R-:W-:Y:S01]  /*3640*/  FMUL R87, R87, R3 ;  /* 0x0000000357577220 */ /* 0x000fe20000400000 */
[----:B----4-:R-:W-:-:S02]  /*3650*/  F2FP.BF16.F32.PACK_AB R88, R199, R170 ;  /* 0x000000aac758723e */ /* 0x010fc400000010ff */
[----:B---3--:R-:W-:Y:S02]  /*3660*/  F2FP.BF16.F32.PACK_AB R90, R197, R172 ;  /* 0x000000acc55a723e */ /* 0x008fe400000010ff */
[----:B-----5:R-:W-:Y:S02]  /*3670*/  F2FP.BF16.F32.PACK_AB R92, R201, R174 ;  /* 0x000000aec95c723e */ /* 0x020fe400000010ff */
[----:B--2---:R-:W-:Y:S02]  /*3680*/  F2FP.BF16.F32.PACK_AB R89, R165, R96 ;  /* 0x00000060a559723e */ /* 0x004fe400000010ff */
[----:B------:R-:W-:Y:S02]  /*3690*/  F2FP.BF16.F32.PACK_AB R91, R101, R100 ;  /* 0x00000064655b723e */ /* 0x000fe400000010ff */
[----:B------:R-:W-:Y:S02]  /*36a0*/  F2FP.BF16.F32.PACK_AB R93, R99, R98 ;  /* 0x00000062635d723e */ /* 0x000fe400000010ff */
[----:B------:R-:W-:-:S02]  /*36b0*/  F2FP.BF16.F32.PACK_AB R94, R203, R166 ;  /* 0x000000a6cb5e723e */ /* 0x000fc400000010ff */
[----:B------:R-:W-:Y:S01]  /*36c0*/  F2FP.BF16.F32.PACK_AB R95, R103, R102 ;  /* 0x00000066675f723e */ /* 0x000fe200000010ff */
[----:B------:R-:W-:Y:S06]  /*36d0*/  BAR.SYNC.DEFER_BLOCKING 0x0 ;  /* 0x0000000000007b1d */ /* 0x000fec0000010000 */
[----:B------:R-:W-:Y:S01]  /*36e0*/  UMOV UR18, UR4 ;  /* 0x0000000400127c82 */ /* 0x000fe20008000000 */
[----:B------:R-:W-:Y:S01]  /*36f0*/  UMOV UR19, 0x80000020 ;  /* 0x8000002000137882 */ /* 0x000fe20000000000 */
[----:B------:R-:W-:-:S06]  /*3700*/  WARPGROUP.ARRIVE ;  /* 0x00000000000079c5 */ /* 0x000fcc0000000000 */
[----:B------:R-:W-:Y:S01]  /*3710*/  HGMMA.64x128x16.F32.BF16 R24, R88, gdesc[UR16], R24 ;  /* 0x01e0001058187df0 */ /* 0x000fe20008701818 */
[----:B------:R-:W-:Y:S01]  /*3720*/  FADD R199, R170, R199 ;  /* 0x000000c7aac77221 */ /* 0x000fe20000000000 */
[----:B------:R-:W-:-:S03]  /*3730*/  FADD R165, R96, R165 ;  /* 0x000000a560a57221 */ /* 0x000fc60000000000 */
        /* <DEDUP_REMOVED lines=11> */
[----:B------:R-:W-:-:S04]  /*37f0*/  FADD R102, R103, R102 ;  /* 0x0000006667667221 */ /* 0x000fc80000000000 */
[----:B------:R-:W0:Y:S04]  /*3800*/  SHFL.BFLY PT, R99, R166, 0x2, 0x1f ;  /* 0x0c401f00a6637f89 */ /* 0x000e2800000e0000 */
[----:B------:R-:W1:Y:S01]  /*3810*/  SHFL.BFLY PT, R101, R102, 0x2, 0x1f ;  /* 0x0c401f0066657f89 */ /* 0x000e6200000e0000 */
[----:B------:R-:W-:Y:S01]  /*3820*/  HGMMA.64x128x16.F32.BF16 R24, R92, gdesc[UR20], R24, gsb0 ;  /* 0x01e000145c187df0 */ /* 0x000fe20008001818 */
[----:B0-----:R-:W-:Y:S01]  /*3830*/  FADD R99, R166, R99 ;  /* 0x00000063a6637221 */ /* 0x001fe20000000000 */
[----:B-1----:R-:W-:-:S04]  /*3840*/  FADD R98, R102, R101 ;  /* 0x0000006566627221 */ /* 0x002fc80000000000 */
[----:B------:R-:W0:Y:S04]  /*3850*/  SHFL.BFLY PT, R96, R99, 0x1, 0x1f ;  /* 0x0c201f0063607f89 */ /* 0x000e2800000e0000 */
[----:B------:R-:W1:Y:S01]  /*3860*/  SHFL.BFLY PT, R103, R98, 0x1, 0x1f ;  /* 0x0c201f0062677f89 */ /* 0x000e6200000e0000 */
[----:B------:R-:W-:-:S06]  /*3870*/  UIADD3 UR6, UR6, 0x20, URZ ;  /* 0x0000002006067890 */ /* 0x000fcc000fffe03f */
[----:B------:R-:W-:Y:S01]  /*3880*/  ISETP.LE.AND P0, PT, R157, UR6, PT ;  /* 0x000000069d007c0c */ /* 0x000fe2000bf03270 */
[----:B------:R-:W-:Y:S02]  /*3890*/  IMAD R159, R9, 0x20, R159 ;  /* 0x00000020099f7824 */ /* 0x000fe400078e029f */
[----:B------:R-:W-:Y:S02]  /*38a0*/  IMAD R163, R11, 0x20, R163 ;  /* 0x000000200ba37824 */ /* 0x000fe400078e02a3 */
[----:B------:R-:W-:Y:S02]  /*38b0*/  IMAD.MOV.U32 R165, RZ, RZ, R4 ;  /* 0x000000ffffa57224 */ /* 0x000fe400078e0004 */
[----:B------:R-:W-:Y:S02]  /*38c0*/  IMAD.MOV.U32 R164, RZ, RZ, R97 ;  /* 0x000000ffffa47224 */ /* 0x000fe400078e0061 */
[----:B0-----:R-:W-:Y:S01]  /*38d0*/  FADD R101, R99, R96 ;  /* 0x0000006063657221 */ /* 0x001fe20000000000 */
[----:B-1----:R-:W-:-:S03]  /*38e0*/  FADD R96, R98, R103 ;  /* 0x0000006762607221 */ /* 0x002fc60000000000 */
[----:B------:R-:W-:Y:S01]  /*38f0*/  FFMA R7, R168, R7, R101 ;  /* 0x00000007a8077223 */ /* 0x000fe20000000065 */
[----:B------:R-:W-:Y:S01]  /*3900*/  FFMA R8, R3, R8, R96 ;  /* 0x0000000803087223 */ /* 0x000fe20000000060 */
[----:B------:R-:W-:Y:S01]  /*3910*/  IMAD.MOV.U32 R3, RZ, RZ, R97 ;  /* 0x000000ffff037224 */ /* 0x000fe200078e0061 */
[----:B------:R-:W-:Y:S02]  /*3920*/  WARPGROUP.DEPBAR.LE gsb0, 0x0 ;  /* 0x00008000000079c5 */ /* 0x000fe40000010000 */
[----:B------:R-:W-:Y:S05]  /*3930*/  @!P0 BRA `(.L_x_1) ;  /* 0xffffffe800c88947 */ /* 0x000fea000383ffff */
.L_x_0:
[----:B------:R-:W-:Y:S01]  /*3940*/  FMUL R11, R86, 0.25 ;  /* 0x3e800000560b7820 */ /* 0x000fe20000400000 */
[----:B------:R-:W-:Y:S01]  /*3950*/  FSETP.GT.AND P1, PT, |R8|, 8.50705917302346158658e+37, PT ;  /* 0x7e8000000800780b */ /* 0x000fe20003f24200 */
[----:B------:R-:W-:Y:S01]  /*3960*/  FMUL R12, R79, 0.25 ;  /* 0x3e8000004f0c7820 */ /* 0x000fe20000400000 */
[----:B------:R-:W-:Y:S01]  /*3970*/  FMUL R15, R78, 0.25 ;  /* 0x3e8000004e0f7820 */ /* 0x000fe20000400000 */
[----:B------:R-:W-:Y:S01]  /*3980*/  FMUL R17, R70, 0.25 ;  /* 0x3e80000046117820 */ /* 0x000fe20000400000 */
[----:B------:R-:W-:Y:S01]  /*3990*/  FSEL R86, R11, R86, P1 ;  /* 0x000000560b567208 */ /* 0x000fe20000800000 */
        /* <DEDUP_REMOVED lines=10> */
[----:B------:R-:W-:Y:S01]  /*3a40*/  IMAD.MOV.U32 R136, RZ, RZ, R7 ;  /* 0x000000ffff887224 */ /* 0x000fe200078e0007 */
        /* <DEDUP_REMOVED lines=16> */
[----:B------:R-:W-:Y:S01]  /*3b50*/  FSETP.GT.AND P2, PT, |R136|, 8.50705917302346158658e+37, PT ;  /* 0x7e8000008800780b */ /* 0x000fe20003f44200 */
        /* <DEDUP_REMOVED lines=74> */
[----:B------:R-:W-:Y:S01]  /*4000*/  LOP3.LUT R19, R6, 0x7, RZ, 0xc0, !PT ;  /* 0x0000000706137812 */ /* 0x000fe200078ec0ff */
[----:B------:R-:W-:Y:S01]  /*4010*/  FMUL R13, R82, 0.25 ;  /* 0x3e800000520d7820 */ /* 0x000fe20000400000 */
[----:B------:R-:W-:Y:S01]  /*4020*/  FSEL R183, R17, R28, P2 ;  /* 0x0000001c11b77208 */ /* 0x000fe20001000000 */
[----:B------:R-:W-:Y:S01]  /*4030*/  IMAD.SHL.U32 R17, R6, 0x4, RZ ;  /* 0x0000000406117824 */ /* 0x000fe200078e00ff */
[----:B------:R-:W-:Y:S01]  /*4040*/  FSEL R151, R7, R48, P2 ;  /* 0x0000003007977208 */ /* 0x000fe20001000000 */
[----:B------:R-:W-:Y:S01]  /*4050*/  FMUL R7, R40, 0.25 ;  /* 0x3e80000028077820 */ /* 0x000fe20000400000 */
[----:B------:R-:W-:Y:S01]  /*4060*/  FSEL R177, R20, R33, P2 ;  /* 0x0000002114b17208 */ /* 0x000fe20001000000 */
[----:B------:R-:W-:Y:S01]  /*4070*/  FMUL R14, R75, 0.25 ;  /* 0x3e8000004b0e7820 */ /* 0x000fe20000400000 */
[----:B------:R-:W-:Y:S01]  /*4080*/  LEA R20, R19, UR21, 0x4 ;  /* 0x0000001513147c11 */ /* 0x000fe2000f8e20ff */
[----:B------:R-:W-:Y:S01]  /*4090*/  FMUL R16, R71, 0.25 ;  /* 0x3e80000047107820 */ /* 0x000fe20000400000 */
[----:B------:R-:W-:Y:S01]  /*40a0*/  FSEL R181, R18, R29, P2 ;  /* 0x0000001d12b57208 */ /* 0x000fe20001000000 */
[----:B------:R-:W-:Y:S01]  /*40b0*/  FMUL R18, R25, 0.25 ;  /* 0x3e80000019127820 */ /* 0x000fe20000400000 */
[----:B------:R-:W-:Y:S01]  /*40c0*/  LOP3.LUT R17, R17, 0x1c0, RZ, 0xc0, !PT ;  /* 0x000001c011117812 */ /* 0x000fe200078ec0ff */
[----:B------:R-:W-:Y:S01]  /*40d0*/  IMAD R22, R19, -0x8, R20 ;  /* 0xfffffff813167824 */ /* 0x000fe200078e0214 */
[----:B------:R-:W-:Y:S01]  /*40e0*/  FSEL R167, R7, R40, P2 ;  /* 0x0000002807a77208 */ /* 0x000fe20001000000 */
[----:B------:R-:W-:Y:S01]  /*40f0*/  FMUL R7, R32, 0.25 ;  /* 0x3e80000020077820 */ /* 0x000fe20000400000 */
[----:B------:R-:W-:Y:S01]  /*4100*/  FSETP.GEU.AND P5, PT, |R8|, 1.175494350822287508e-38, PT ;  /* 0x008000000800780b */ /* 0x000fe20003fae200 */
[----:B------:R-:W-:Y:S01]  /*4110*/  BAR.SYNC.DEFER_BLOCKING 0x0 ;  /* 0x0000000000007b1d */ /* 0x000fe20000010000 */
[----:B------:R-:W-:Y:S01]  /*4120*/  FSEL R187, R18, R25, P2 ;  /* 0x0000001912bb7208 */ /* 0x000fe20001000000 */
[----:B------:R-:W-:-:S02]  /*4130*/  IMAD.IADD R25, R17, 0x1, R22 ;  /* 0x0000000111197824 */ /* 0x000fc400078e0216 */
[----:B------:R-:W-:Y:S01]  /*4140*/  FMUL R17, R8, 8388608 ;  /* 0x4b00000008117820 */ /* 0x000fe20000400000 */
[----:B------:R-:W-:Y:S01]  /*4150*/  FSEL R179, R7, R32, P2 ;  /* 0x0000002007b37208 */ /* 0x000fe20001000000 */
[----:B------:R-:W-:Y:S01]  /*4160*/  FMUL R7, R24, 0.25 ;  /* 0x3e80000018077820 */ /* 0x000fe20000400000 */
[----:B------:R-:W-:Y:S01]  /*4170*/  FSETP.GEU.AND P4, PT, R8, 1.175494350822287508e-38, PT ;  /* 0x008000000800780b */ /* 0x000fe20003f8e000 */
[C---:B------:R-:W-:Y:S01]  /*4180*/  IMAD.SHL.U32 R18, R6.reuse, 0x8, RZ ;  /* 0x0000000806127824 */ /* 0x040fe200078e00ff */
[----:B------:R-:W-:Y:S01]  /*4190*/  LOP3.LUT R48, R6, 0x8, RZ, 0xc0, !PT ;  /* 0x0000000806307812 */ /* 0x000fe200078ec0ff */
[----:B------:R-:W0:Y:S01]  /*41a0*/  LDC R102, c[0x0][0x278] ;  /* 0x00009e00ff667b82 */ /* 0x000e220000000800 */
[----:B------:R-:W-:Y:S01]  /*41b0*/  FSEL R191, R17, R8, !P4 ;  /* 0x0000000811bf7208 */ /* 0x000fe20006000000 */
[----:B------:R-:W-:Y:S01]  /*41c0*/  @P1 FMUL R8, R8, 0.25 ;  /* 0x3e80000008081820 */ /* 0x000fe20000400000 */
[----:B------:R-:W-:Y:S01]  /*41d0*/  FSEL R189, R7, R24, P2 ;  /* 0x0000001807bd7208 */ /* 0x000fe20001000000 */
[----:B------:R-:W-:Y:S01]  /*41e0*/  FMUL R7, R136, 8388608 ;  /* 0x4b00000088077820 */ /* 0x000fe20000400000 */
[----:B------:R-:W-:Y:S01]  /*41f0*/  LOP3.LUT R18, R18, 0x780, RZ, 0xc0, !PT ;  /* 0x0000078012127812 */ /* 0x000fe200078ec0ff */
[----:B------:R-:W-:Y:S01]  /*4200*/  IMAD R21, R48, 0x100, R20 ;  /* 0x0000010030157824 */ /* 0x000fe200078e0214 */
[----:B------:R-:W-:Y:S01]  /*4210*/  FSETP.GEU.AND P3, PT, R136, 1.175494350822287508e-38, PT ;  /* 0x008000008800780b */ /* 0x000fe20003f6e000 */
[----:B------:R-:W-:Y:S01]  /*4220*/  @!P5 FMUL R8, R8, 16777216 ;  /* 0x4b8000000808d820 */ /* 0x000fe20000400000 */
[----:B------:R-:W-:Y:S01]  /*4230*/  LOP3.LUT P0, RZ, R6, 0x80, RZ, 0xc0, !PT ;  /* 0x0000008006ff7812 */ /* 0x000fe2000780c0ff */
[----:B------:R-:W-:Y:S01]  /*4240*/  IMAD.IADD R50, R18, 0x1, R21 ;  /* 0x0000000112327824 */ /* 0x000fe200078e0215 */
[----:B------:R-:W-:Y:S01]  /*4250*/  FSEL R72, R7, R136, !P3 ;  /* 0x0000008807487208 */ /* 0x000fe20005800000 */
[----:B------:R-:W1:Y:S01]  /*4260*/  MUFU.RCP R21, R8 ;  /* 0x0000000800157308 */ /* 0x000e620000001000 */
[----:B------:R-:W-:Y:S01]  /*4270*/  VIADD R7, R191, 0xc0cafb0d ;  /* 0xc0cafb0dbf077836 */ /* 0x000fe20000000000 */
[----:B------:R-:W-:Y:S01]  /*4280*/  FSEL R9, R10, R87, P1 ;  /* 0x000000570a097208 */ /* 0x000fe20000800000 */
[----:B------:R-:W-:Y:S01]  /*4290*/  FMUL R10, R83, 0.25 ;  /* 0x3e800000530a7820 */ /* 0x000fe20000400000 */
[----:B------:R-:W-:Y:S01]  /*42a0*/  VIADD R6, R72, 0xc0cafb0d ;  /* 0xc0cafb0d48067836 */ /* 0x000fe20000000000 */
[----:B------:R-:W-:Y:S01]  /*42b0*/  FSEL R82, R13, R82, P1 ;  /* 0x000000520d527208 */ /* 0x000fe20000800000 */
[----:B------:R-:W-:Y:S01]  /*42c0*/  @!P5 FMUL R11, R11, 16777216 ;  /* 0x4b8000000b0bd820 */ /* 0x000fe20000400000 */
[----:B------:R-:W-:Y:S01]  /*42d0*/  LOP3.LUT R20, R7, 0xff800000, RZ, 0xc0, !PT ;  /* 0xff80000007147812 */ /* 0x000fe200078ec0ff */
[----:B------:R-:W-:Y:S01]  /*42e0*/  @!P5 FMUL R9, R9, 16777216 ;  /* 0x4b8000000909d820 */ /* 0x000fe20000400000 */
[----:B------:R-:W-:Y:S01]  /*42f0*/  LOP3.LUT R17, R6, 0xff800000, RZ, 0xc0, !PT ;  /* 0xff80000006117812 */ /* 0x000fe200078ec0ff */
[----:B------:R-:W-:Y:S01]  /*4300*/  @!P5 FMUL R15, R15, 16777216 ;  /* 0x4b8000000f0fd820 */ /* 0x000fe20000400000 */
[----:B------:R-:W-:Y:S01]  /*4310*/  FSEL R6, RZ, -23, P3 ;  /* 0xc1b80000ff067808 */ /* 0x000fe20001800000 */
[----:B------:R-:W-:Y:S01]  /*4320*/  @!P5 FMUL R46, R46, 16777216 ;  /* 0x4b8000002e2ed820 */ /* 0x000fe20000400000 */
[----:B------:R-:W-:Y:S01]  /*4330*/  I2FP.F32.S32 R7, R17 ;  /* 0x0000001100077245 */ /* 0x000fe20000201400 */
[----:B------:R-:W-:Y:S01]  /*4340*/  IMAD.IADD R17, R72, 0x1, -R17 ;  /* 0x0000000148117824 */ /* 0x000fe200078e0a11 */
[C---:B------:R-:W-:Y:S01]  /*4350*/  FSETP.GEU.AND P3, PT, |R136|.reuse, 1.175494350822287508e-38, PT ;  /* 0x008000008800780b */ /* 0x040fe20003f6e200 */
[----:B------:R-:W-:Y:S01]  /*4360*/  @P2 FMUL R136, R136, 0.25 ;  /* 0x3e80000088882820 */ /* 0x000fe20000400000 */
[----:B------:R-:W-:Y:S01]  /*4370*/  I2FP.F32.S32 R22, R20 ;  /* 0x0000001400167245 */ /* 0x000fe20000201400 */
[----:B------:R-:W-:-:S02]  /*4380*/  IMAD.IADD R20, R191, 0x1, -R20 ;  /* 0x00000001bf147824 */ /* 0x000fc400078e0a14 */
[----:B-1----:R-:W-:Y:S01]  /*4390*/  FMUL R39, R21, R9 ;  /* 0x0000000915277220 */ /* 0x002fe20000400000 */
[----:B------:R-:W-:Y:S02]  /*43a0*/  IMAD.MOV.U32 R9, RZ, RZ, 0x3dc6b27f ;  /* 0x3dc6b27fff097424 */ /* 0x000fe400078e00ff */
[----:B------:R-:W-:Y:S01]  /*43b0*/  FADD R17, R17, -1 ;  /* 0xbf80000011117421 */ /* 0x000fe20000000000 */
[----:B------:R-:W-:Y:S01]  /*43c0*/  FSEL R10, R10, R83, P1 ;  /* 0x000000530a0a7208 */ /* 0x000fe20000800000 */
[----:B------:R-:W-:Y:S01]  /*43d0*/  FADD R20, R20, -1 ;  /* 0xbf80000014147421 */ /* 0x000fe20000000000 */
[----:B------:R-:W-:Y:S01]  /*43e0*/  FFMA.FTZ R18, R7, 1.1920928955078125e-07, R6 ;  /* 0x3400000007127823 */ /* 0x000fe20000010006 */
[C---:B------:R-:W-:Y:S01]  /*43f0*/  FFMA.FTZ R8, R17.reuse, R9, -0.16845393180847167969 ;  /* 0xbe2c7f3011087423 */ /* 0x040fe20000010009 */
[----:B------:R-:W-:Y:S01]  /*4400*/  FSEL R13, R14, R75, P1 ;  /* 0x0000004b0e0d7208 */ /* 0x000fe20000800000 */
[----:B------:R-:W-:Y:S01]  /*4410*/  FFMA.FTZ R9, R20, R9, -0.16845393180847167969 ;  /* 0xbe2c7f3014097423 */ /* 0x000fe20000010009 */
[----:B------:R-:W-:Y:S01]  /*4420*/  @!P5 FMUL R10, R10, 16777216 ;  /* 0x4b8000000a0ad820 */ /* 0x000fe20000400000 */
[----:B------:R-:W-:Y:S01]  /*4430*/  @!P3 FMUL R136, R136, 16777216 ;  /* 0x4b8000008888b820 */ /* 0x000fe20000400000 */
[----:B------:R-:W-:Y:S01]  /*4440*/  FFMA.FTZ R8, R17, R8, 0.1716887056827545166 ;  /* 0x3e2fcf2a11087423 */ /* 0x000fe20000010008 */
[----:B------:R-:W-:Y:S01]  /*4450*/  FFMA.FTZ R9, R20, R9, 0.1716887056827545166 ;  /* 0x3e2fcf2a14097423 */ /* 0x000fe20000010009 */
[----:B------:R-:W-:Y:S01]  /*4460*/  FMUL R6, R21, R10 ;  /* 0x0000000a15067220 */ /* 0x000fe20000400000 */
[----:B------:R-:W-:Y:S01]  /*4470*/  FSEL R14, R16, R71, P1 ;  /* 0x00000047100e7208 */ /* 0x000fe20000800000 */
[----:B------:R-:W1:Y:S01]  /*4480*/  MUFU.RCP R10, R136 ;  /* 0x00000088000a7308 */ /* 0x000e620000001000 */
[C---:B------:R-:W-:Y:S01]  /*4490*/  FFMA.FTZ R9, R20.reuse, R9, -0.17900948226451873779 ;  /* 0xbe374e4314097423 */ /* 0x040fe20000010009 */
[----:B------:R-:W-:Y:S01]  /*44a0*/  FMUL R16, R63, 0.25 ;  /* 0x3e8000003f107820 */ /* 0x000fe20000400000 */
[----:B------:R-:W-:Y:S01]  /*44b0*/  FFMA.FTZ R8, R17, R8, -0.17900948226451873779 ;  /* 0xbe374e4311087423 */ /* 0x000fe20000010008 */
[----:B------:R-:W-:Y:S01]  /*44c0*/  FSEL R19, RZ, -23, P4 ;  /* 0xc1b80000ff137808 */ /* 0x000fe20002000000 */
[----:B------:R-:W-:Y:S01]  /*44d0*/  FFMA.FTZ R9, R20, R9, 0.20512372255325317383 ;  /* 0x3e520bf414097423 */ /* 0x000fe20000010009 */
[----:B------:R-:W-:Y:S01]  /*44e0*/  @!P5 FMUL R13, R13, 16777216 ;  /* 0x4b8000000d0dd820 */ /* 0x000fe20000400000 */
[C---:B------:R-:W-:Y:S01]  /*44f0*/  FFMA.FTZ R8, R17.reuse, R8, 0.20512372255325317383 ;  /* 0x3e520bf411087423 */ /* 0x040fe20000010008 */
[----:B------:R-:W-:Y:S01]  /*4500*/  FSEL R16, R16, R63, P1 ;  /* 0x0000003f10107208 */ /* 0x000fe20000800000 */
[----:B------:R-:W-:Y:S01]  /*4510*/  FFMA.FTZ R9, R20, R9, -0.24046532809734344482 ;  /* 0xbe763c8b14097423 */ /* 0x000fe20000010009 */
[----:B------:R-:W-:Y:S01]  /*4520*/  @!P5 FMUL R86, R86, 16777216 ;  /* 0x4b8000005656d820 */ /* 0x000fe20000400000 */
[----:B------:R-:W-:Y:S01]  /*4530*/  FFMA.FTZ R8, R17, R8, -0.24046532809734344482 ;  /* 0xbe763c8b11087423 */ /* 0x000fe20000010008 */
[----:B------:R-:W-:Y:S01]  /*4540*/  @!P5 FMUL R82, R82, 16777216 ;  /* 0x4b8000005252d820 */ /* 0x000fe20000400000 */
        /* <DEDUP_REMOVED lines=26> */
[----:B------:R-:W-:Y:S01]  /*46f0*/  FFMA.FTZ R9, R20, R9, 0.28857114911079406738 ;  /* 0x3e93bf9914097423 */ /* 0x000fe20000010009 */
        /* <DEDUP_REMOVED lines=30> */
[----:B------:R-:W-:Y:S01]  /*48e0*/  FFMA.FTZ R19, R22, 1.1920928955078125e-07, R19 ;  /* 0x3400000016137823 */ /* 0x000fe20000010013 */
[----:B------:R-:W-:Y:S01]  /*48f0*/  FFMA.FTZ R8, R17, R8, 0.28857114911079406738 ;  /* 0x3e93bf9911087423 */ /* 0x000fe20000010008 */
[C---:B------:R-:W-:Y:S01]  /*4900*/  FMUL R36, R21.reuse, R11 ;  /* 0x0000000b15247220 */ /* 0x040fe20000400000 */
[C---:B------:R-:W-:Y:S01]  /*4910*/  FMUL R41, R21.reuse, R13 ;  /* 0x0000000d15297220 */ /* 0x040fe20000400000 */
[C---:B------:R-:W-:Y:S01]  /*4920*/  FMUL R42, R21.reuse, R15 ;  /* 0x0000000f152a7220 */ /* 0x040fe20000400000 */
[C---:B------:R-:W-:Y:S01]  /*4930*/  FMUL R22, R21.reuse, R46 ;  /* 0x0000002e15167220 */ /* 0x040fe20000400000 */
[----:B------:R-:W-:Y:S01]  /*4940*/  LEA.HI R48, R48, R25, RZ, 0x1f ;  /* 0x0000001930307211 */ /* 0x000fe200078ff8ff */
[C---:B------:R-:W-:Y:S01]  /*4950*/  FMUL R38, R21.reuse, R86 ;  /* 0x0000005615267220 */ /* 0x040fe20000400000 */
        /* <DEDUP_REMOVED lines=24> */
[----:B------:R-:W-:Y:S01]  /*4ae0*/  FMUL R13, R21, R134 ;  /* 0x00000086150d7220 */ /* 0x000fe20000400000 */
[C---:B-1----:R-:W-:Y:S01]  /*4af0*/  FMUL R46, R10.reuse, R27 ;  /* 0x0000001b0a2e7220 */ /* 0x042fe20000400000 */
[----:B------:R-:W-:Y:S01]  /*4b00*/  FMUL R45, R10, R35 ;  /* 0x000000230a2d7220 */ /* 0x000fe20000400000 */
[----:B------:R-:W-:Y:S01]  /*4b10*/  FFMA.FTZ R11, R20, R9, -0.36067417263984680176 ;  /* 0xbeb8aa49140b7423 */ /* 0x000fe20000010009 */
        /* <DEDUP_REMOVED lines=30> */
[----:B------:R-:W-:Y:S01]  /*4d00*/  FFMA.FTZ R10, R17, R8, -0.36067417263984680176 ;  /* 0xbeb8aa49110a7423 */ /* 0x000fe20000010008 */
[----:B------:R-:W-:Y:S01]  /*4d10*/  FFMA.FTZ R11, R20, R11, 0.48089820146560668945 ;  /* 0x3ef6384a140b7423 */ /* 0x000fe2000001000b */
[----:B------:R-:W-:Y:S01]  /*4d20*/  LEA R5, R5, UR21, 0x4 ;  /* 0x0000001505057c11 */ /* 0x000fe2000f8e20ff */
[----:B0-----:R-:W-:-:S02]  /*4d30*/  IMAD R119, R156, R102, RZ ;  /* 0x000000669c777224 */ /* 0x001fc400078e02ff */
[----:B------:R-:W-:Y:S01]  /*4d40*/  FFMA.FTZ R10, R17, R10, 0.48089820146560668945 ;  /* 0x3ef6384a110a7423 */ /* 0x000fe2000001000a */
[----:B------:R-:W-:Y:S01]  /*4d50*/  FFMA.FTZ R11, R20, R11, -0.72134751081466674805 ;  /* 0xbf38aa3b140b7423 */ /* 0x000fe2000001000b */
[----:B------:R-:W-:Y:S01]  /*4d60*/  F2FP.BF16.F32.PACK_AB R9, R181, R12 ;  /* 0x0000000cb509723e */ /* 0x000fe200000010ff */
[----:B------:R-:W-:Y:S02]  /*4d70*/  IMAD R117, R102, 0x2, R119 ;  /* 0x0000000266757824 */ /* 0x000fe400078e0277 */
[----:B------:R-:W-:Y:S01]  /*4d80*/  FFMA.FTZ R12, R17, R10, -0.72134751081466674805 ;  /* 0xbf38aa3b110c7423 */ /* 0x000fe2000001000a */
[----:B------:R-:W-:Y:S01]  /*4d90*/  F2FP.BF16.F32.PACK_AB R10, R130, R13 ;  /* 0x0000000d820a723e */ /* 0x000fe200000010ff */
[----:B------:R-:W-:Y:S01]  /*4da0*/  FMUL R13, R20, R11 ;  /* 0x0000000b140d7220 */ /* 0x000fe20000400000 */
[----:B------:R-:W-:Y:S01]  /*4db0*/  F2FP.BF16.F32.PACK_AB R8, R183, R66 ;  /* 0x00000042b708723e */ /* 0x000fe200000010ff */
[----:B------:R-:W-:Y:S01]  /*4dc0*/  FMUL R12, R17, R12 ;  /* 0x0000000c110c7220 */ /* 0x000fe20000400000 */
[----:B------:R-:W-:Y:S01]  /*4dd0*/  F2FP.BF16.F32.PACK_AB R11, R128, R185 ;  /* 0x000000b9800b723e */ /* 0x000fe200000010ff */
[----:B------:R-:W-:Y:S01]  /*4de0*/  FMUL R13, R20, R13 ;  /* 0x0000000d140d7220 */ /* 0x000fe20000400000 */
[----:B------:R-:W-:Y:S01]  /*4df0*/  ISETP.GE.U32.AND P3, PT, R191, 0x7f800000, PT ;  /* 0x7f800000bf00780c */ /* 0x000fe20003f66070 */
[C---:B------:R-:W-:Y:S01]  /*4e00*/  FMUL R12, R17.reuse, R12 ;  /* 0x0000000c110c7220 */ /* 0x040fe20000400000 */
[----:B------:R-:W-:Y:S01]  /*4e10*/  F2FP.BF16.F32.PACK_AB R16, R16, R179 ;  /* 0x000000b31010723e */ /* 0x000fe200000010ff */
[----:B------:R-:W-:Y:S01]  /*4e20*/  STSM.16.M88.4 [R50], R8 ;  /* 0x0000000832007844 */ /* 0x000fe20000000200 */
[----:B------:R-:W-:Y:S01]  /*4e30*/  FFMA.FTZ R20, R20, 1.4426950216293334961, R13 ;  /* 0x3fb8aa3b14147823 */ /* 0x000fe2000001000d */
[----:B------:R-:W-:Y:S01]  /*4e40*/  FFMA.FTZ R17, R17, 1.4426950216293334961, R12 ;  /* 0x3fb8aa3b11117823 */ /* 0x000fe2000001000c */
[----:B------:R-:W-:Y:S01]  /*4e50*/  ISETP.GE.U32.AND P1, PT, R72, 0x7f800000, PT ;  /* 0x7f8000004800780c */ /* 0x000fe20003f26070 */
[----:B------:R-:W-:Y:S01]  /*4e60*/  BAR.SYNC.DEFER_BLOCKING 0x0 ;  /* 0x0000000000007b1d */ /* 0x000fe20000010000 */
[----:B------:R-:W-:Y:S01]  /*4e70*/  FADD R49, R19, R20 ;  /* 0x0000001413317221 */ /* 0x000fe20000000000 */
[----:B------:R-:W-:Y:S01]  /*4e80*/  FADD R66, R18, R17 ;  /* 0x0000001112427221 */ /* 0x000fe20000000000 */
[----:B------:R-:W-:Y:S01]  /*4e90*/  F2FP.BF16.F32.PACK_AB R17, R169, R68 ;  /* 0x00000044a911723e */ /* 0x000fe200000010ff */
[----:B------:R-:W-:Y:S01]  /*4ea0*/  IMAD R121, R102, 0x2, R117 ;  /* 0x0000000266797824 */ /* 0x000fe200078e0275 */
[----:B------:R-:W-:Y:S01]  /*4eb0*/  F2FP.BF16.F32.PACK_AB R19, R120, R173 ;  /* 0x000000ad7813723e */ /* 0x000fe200000010ff */
[----:B------:R-:W-:Y:S01]  /*4ec0*/  @P3 IMAD.MOV.U32 R18, RZ, RZ, 0x7f800000 ;  /* 0x7f800000ff123424 */ /* 0x000fe200078e00ff */
[----:B------:R-:W-:Y:S01]  /*4ed0*/  F2FP.BF16.F32.PACK_AB R20, R14, R167 ;  /* 0x000000a70e14723e */ /* 0x000fe200000010ff */
[----:B------:R-:W-:Y:S01]  /*4ee0*/  IMAD R113, R102, 0x2, R121 ;  /* 0x0000000266717824 */ /* 0x000fe200078e0279 */
[----:B------:R-:W-:Y:S01]  /*4ef0*/  F2FP.BF16.F32.PACK_AB R23, R114, R15 ;  /* 0x0000000f7217723e */ /* 0x000fe200000010ff */
[----:B------:R-:W-:Y:S01]  /*4f00*/  @P3 FFMA.FTZ R49, R191, R18, +INF ;  /* 0x7f800000bf313423 */ /* 0x000fe20000010012 */
[----:B------:R-:W-:Y:S01]  /*4f10*/  F2FP.BF16.F32.PACK_AB R18, R122, R175 ;  /* 0x000000af7a12723e */ /* 0x000fe200000010ff */
[C---:B------:R-:W-:Y:S01]  /*4f20*/  IMAD R115, R102.reuse, 0x2, R113 ;  /* 0x0000000266737824 */ /* 0x040fe200078e0271 */
[----:B------:R-:W-:Y:S01]  /*4f30*/  @P1 MOV R12, 0x7f800000 ;  /* 0x7f800000000c1802 */ /* 0x000fe20000000f00 */
[----:B------:R-:W-:Y:S01]  /*4f40*/  ULDC.64 UR4, c[0x0][0x270] ;  /* 0x00009c0000047ab9 */ /* 0x000fe20000000a00 */
[----:B------:R-:W-:Y:S01]  /*4f50*/  F2FP.BF16.F32.PACK_AB R21, R21, R64 ;  /* 0x000000401515723e */ /* 0x000fe200000010ff */
[----:B------:R-:W-:Y:S01]  /*4f60*/  IMAD R111, R102, 0x2, R115 ;  /* 0x00000002666f7824 */ /* 0x000fe200078e0273 */
[----:B------:R-:W-:Y:S01]  /*4f70*/  F2FP.BF16.F32.PACK_AB R22, R22, R163 ;  /* 0x000000a31616723e */ /* 0x000fe200000010ff */
[----:B------:R-:W-:Y:S01]  /*4f80*/  @P1 FFMA.FTZ R66, R72, R12, +INF ;  /* 0x7f80000048421423 */ /* 0x000fe2000001000c */
[----:B------:R-:W-:Y:S01]  /*4f90*/  F2FP.BF16.F32.PACK_AB R24, R24, R27 ;  /* 0x0000001b1818723e */ /* 0x000fe200000010ff */
[----:B------:R-:W-:Y:S01]  /*4fa0*/  IMAD R109, R102, 0x2, R111 ;  /* 0x00000002666d7824 */ /* 0x000fe200078e026f */
[----:B------:R-:W-:Y:S01]  /*4fb0*/  F2FP.BF16.F32.PACK_AB R25, R25, R62 ;  /* 0x0000003e1919723e */ /* 0x000fe200000010ff */
[----:B------:R-:W-:Y:S01]  /*4fc0*/  UIMAD UR4, UR20, UR4, URZ ;  /* 0x00000004140472a4 */ /* 0x000fe2000f8e023f */
[----:B------:R-:W-:Y:S01]  /*4fd0*/  F2FP.BF16.F32.PACK_AB R26, R26, R161 ;  /* 0x000000a11a1a723e */ /* 0x000fe200000010ff */
[----:B------:R-:W0:Y:S01]  /*4fe0*/  LDS.128 R8, [R5] ;  /* 0x0000000005087984 */ /* 0x000e220000000c00 */
[----:B------:R-:W-:Y:S01]  /*4ff0*/  F2FP.BF16.F32.PACK_AB R27, R108, R159 ;  /* 0x0000009f6c1b723e */ /* 0x000fe200000010ff */
[----:B------:R-:W-:Y:S01]  /*5000*/  IMAD R51, R102, 0x2, R109 ;  /* 0x0000000266337824 */ /* 0x000fe200078e026d */
[----:B------:R-:W-:Y:S01]  /*5010*/  F2FP.BF16.F32.PACK_AB R32, R32, R35 ;  /* 0x000000232020723e */ /* 0x000fe200000010ff */
[----:B------:R-:W-:Y:S01]  /*5020*/  BAR.SYNC.DEFER_BLOCKING 0x0 ;  /* 0x0000000000007b1d */ /* 0x000fe20000010000 */
[----:B------:R-:W-:Y:S01]  /*5030*/  F2FP.BF16.F32.PACK_AB R33, R33, R60 ;  /* 0x0000003c2121723e */ /* 0x000fe200000010ff */
[----:B------:R-:W-:Y:S01]  /*5040*/  IMAD R55, R102, 0x2, R51 ;  /* 0x0000000266377824 */ /* 0x000fe200078e0233 */
[----:B------:R-:W-:-:S02]  /*5050*/  F2FP.BF16.F32.PACK_AB R34, R34, R157 ;  /* 0x0000009d2222723e */ /* 0x000fc400000010ff */
[----:B------:R-:W-:Y:S01]  /*5060*/  F2FP.BF16.F32.PACK_AB R35, R58, R141 ;  /* 0x0000008d3a23723e */ /* 0x000fe200000010ff */
[----:B------:R-:W-:Y:S01]  /*5070*/  IMAD R107, R102, 0x2, R55 ;  /* 0x00000002666b7824 */ /* 0x000fe200078e0237 */
[----:B------:R-:W-:Y:S02]  /*5080*/  F2FP.BF16.F32.PACK_AB R28, R28, R61 ;  /* 0x0000003d1c1c723e */ /* 0x000fe400000010ff */
[----:B------:R-:W-:Y:S01]  /*5090*/  F2FP.BF16.F32.PACK_AB R29, R29, R56 ;  /* 0x000000381d1d723e */ /* 0x000fe200000010ff */
[----:B------:R-:W1:Y:S01]  /*50a0*/  LDC.64 R60, c[0x0][0x228] ;  /* 0x00008a00ff3c7b82 */ /* 0x000e620000000a00 */
[----:B------:R-:W-:Y:S02]  /*50b0*/  LEA R59, R102, R107, 0x1 ;  /* 0x0000006b663b7211 */ /* 0x000fe400078e08ff */
[----:B------:R-:W-:Y:S02]  /*50c0*/  F2FP.BF16.F32.PACK_AB R30, R30, R43 ;  /* 0x0000002b1e1e723e */ /* 0x000fe400000010ff */
[----:B------:R-:W-:Y:S01]  /*50d0*/  F2FP.BF16.F32.PACK_AB R31, R31, R42 ;  /* 0x0000002a1f1f723e */ /* 0x000fe200000010ff */
[----:B------:R-:W-:Y:S01]  /*50e0*/  IMAD R105, R102, 0x2, R59 ;  /* 0x0000000266697824 */ /* 0x000fe200078e023b */
[----:B------:R-:W-:Y:S01]  /*50f0*/  F2FP.BF16.F32.PACK_AB R38, R38, R7 ;  /* 0x000000072626723e */ /* 0x000fe200000010ff */
[----:B------:R-:W-:Y:S01]  /*5100*/  IMAD R42, R2, UR5, RZ ;  /* 0x00000005022a7c24 */ /* 0x000fe2000f8e02ff */
[----:B------:R-:W-:Y:S01]  /*5110*/  USHF.L.U32 UR5, UR4, 0x1, URZ ;  /* 0x0000000104057899 */ /* 0x000fe2000800063f */
[----:B------:R-:W-:Y:S01]  /*5120*/  IMAD R103, R102, 0x2, R105 ;  /* 0x0000000266677824 */ /* 0x000fe200078e0269 */
[----:B------:R-:W-:-:S02]  /*5130*/  F2FP.BF16.F32.PACK_AB R39, R39, R6 ;  /* 0x000000062727723e */ /* 0x000fc400000010ff */
[----:B------:R-:W-:Y:S01]  /*5140*/  FSETP.NEU.AND P2, PT, R72, RZ, PT ;  /* 0x000000ff4800720b */ /* 0x000fe20003f4d000 */
[----:B------:R-:W-:Y:S01]  /*5150*/  STSM.16.M88.4 [R50], R16 ;  /* 0x0000001032007844 */ /* 0x000fe20000000200 */
[C---:B------:R-:W-:Y:S01]  /*5160*/  IMAD R63, R102.reuse, 0x2, R103 ;  /* 0x00000002663f7824 */ /* 0x040fe200078e0267 */
[----:B------:R-:W-:Y:S03]  /*5170*/  BAR.SYNC.DEFER_BLOCKING 0x0 ;  /* 0x0000000000007b1d */ /* 0x000fe60000010000 */
[----:B------:R-:W-:Y:S01]  /*5180*/  IMAD R101, R102, 0x2, R63 ;  /* 0x0000000266657824 */ /* 0x000fe200078e023f */
[----:B------:R-:W-:-:S03]  /*5190*/  FSETP.NEU.AND P1, PT, R191, RZ, PT ;  /* 0x000000ffbf00720b */ /* 0x000fc60003f2d000 */
[----:B------:R-:W-:-:S04]  /*51a0*/  IMAD R78, R102, 0x2, R101 ;  /* 0x00000002664e7824 */ /* 0x000fc800078e0265 */
[----:B------:R-:W-:-:S04]  /*51b0*/  IMAD R71, R102, 0x2, R78 ;  /* 0x0000000266477824 */ /* 0x000fc800078e024e */
[----:B------:R-:W-:-:S04]  /*51c0*/  IMAD R73, R102, 0x2, R71 ;  /* 0x0000000266497824 */ /* 0x000fc800078e0247 */
[----:B------:R-:W-:-:S04]  /*51d0*/  IMAD R75, R102, 0x2, R73 ;  /* 0x00000002664b7824 */ /* 0x000fc800078e0249 */
[C---:B------:R-:W-:Y:S01]  /*51e0*/  IMAD R77, R102.reuse, 0x2, R75 ;  /* 0x00000002664d7824 */ /* 0x040fe200078e024b */
[----:B------:R-:W2:Y:S03]  /*51f0*/  LDS.128 R12, [R5] ;  /* 0x00000000050c7984 */ /* 0x000ea60000000c00 */
[C---:B------:R-:W-:Y:S01]  /*5200*/  IMAD R79, R102.reuse, 0x2, R77 ;  /* 0x00000002664f7824 */ /* 0x040fe200078e024d */
[----:B------:R-:W-:Y:S03]  /*5210*/  BAR.SYNC.DEFER_BLOCKING 0x0 ;  /* 0x0000000000007b1d */ /* 0x000fe60000010000 */
[----:B------:R-:W-:-:S04]  /*5220*/  IMAD R81, R102, 0x2, R79 ;  /* 0x0000000266517824 */ /* 0x000fc800078e024f */
[----:B------:R-:W-:-:S04]  /*5230*/  IMAD R83, R102, 0x2, R81 ;  /* 0x0000000266537824 */ /* 0x000fc800078e0251 */
[----:B------:R-:W-:-:S04]  /*5240*/  IMAD R85, R102, 0x2, R83 ;  /* 0x0000000266557824 */ /* 0x000fc800078e0253 */
[----:B------:R-:W-:-:S04]  /*5250*/  IMAD R87, R102, 0x2, R85 ;  /* 0x0000000266577824 */ /* 0x000fc800078e0255 */
[----:B------:R-:W-:-:S04]  /*5260*/  IMAD R100, R102, 0x2, R87 ;  /* 0x0000000266647824 */ /* 0x000fc800078e0257 */
[C---:B------:R-:W-:Y:S01]  /*5270*/  IMAD R99, R102.reuse, 0x2, R100 ;  /* 0x0000000266637824 */ /* 0x040fe200078e0264 */
[----:B------:R-:W-:Y:S03]  /*5280*/  STSM.16.M88.4 [R50], R20 ;  /* 0x0000001432007844 */ /* 0x000fe60000000200 */
[C---:B------:R-:W-:Y:S01]  /*5290*/  IMAD R98, R102.reuse, 0x2, R99 ;  /* 0x0000000266627824 */ /* 0x040fe200078e0263 */
[----:B------:R-:W-:Y:S03]  /*52a0*/  BAR.SYNC.DEFER_BLOCKING 0x0 ;  /* 0x0000000000007b1d */ /* 0x000fe60000010000 */
[----:B------:R-:W-:-:S04]  /*52b0*/  IMAD R97, R102, 0x2, R98 ;  /* 0x0000000266617824 */ /* 0x000fc800078e0262 */
[----:B------:R-:W-:-:S04]  /*52c0*/  IMAD R96, R102, 0x2, R97 ;  /* 0x0000000266607824 */ /* 0x000fc800078e0261 */
[----:B------:R-:W-:-:S04]  /*52d0*/  IMAD R95, R102, 0x2, R96 ;  /* 0x00000002665f7824 */ /* 0x000fc800078e0260 */
[----:B------:R-:W-:-:S05]  /*52e0*/  IMAD R94, R102, 0x2, R95 ;  /* 0x00000002665e7824 */ /* 0x000fca00078e025f */
[----:B------:R-:W-:-:S05]  /*52f0*/  LEA R92, R102, R94, 0x1 ;  /* 0x0000005e665c7211 */ /* 0x000fca00078e08ff */
[C---:B------:R-:W-:Y:S01]  /*5300*/  IMAD R93, R102.reuse, 0x2, R92 ;  /* 0x00000002665d7824 */ /* 0x040fe200078e025c */
[----:B------:R-:W3:Y:S03]  /*5310*/  LDS.128 R16, [R5] ;  /* 0x0000000005107984 */ /* 0x000ee60000000c00 */
        /* <DEDUP_REMOVED lines=17> */
[----:B------:R-:W4:Y:S03]  /*5430*/  LDS.128 R20, [R5] ;  /* 0x0000000005147984 */ /* 0x000f260000000c00 */
        /* <DEDUP_REMOVED lines=8> */
[----:B------:R5:W-:Y:S03]  /*54c0*/  STSM.16.M88.4 [R50], R32 ;  /* 0x0000002032007844 */ /* 0x000be60000000200 */
[C---:B------:R-:W-:Y:S01]  /*54d0*/  IMAD R141, R102.reuse, 0x2, R149 ;  /* 0x00000002668d7824 */ /* 0x040fe200078e0295 */
[----:B------:R-:W-:Y:S03]  /*54e0*/  BAR.SYNC.DEFER_BLOCKING 0x0 ;  /* 0x0000000000007b1d */ /* 0x000fe60000010000 */
[----:B------:R-:W-:-:S04]  /*54f0*/  IMAD R157, R102, 0x2, R141 ;  /* 0x00000002669d7824 */ /* 0x000fc800078e028d */
[----:B------:R-:W-:-:S04]  /*5500*/  IMAD R159, R102, 0x2, R157 ;  /* 0x00000002669f7824 */ /* 0x000fc800078e029d */
[----:B------:R-:W-:Y:S01]  /*5510*/  IMAD R163, R102, 0x2, R159 ;  /* 0x0000000266a37824 */ /* 0x000fe200078e029f */
[----:B-----5:R-:W-:Y:S02]  /*5520*/  F2FP.BF16.F32.PACK_AB R32, R53, R54 ;  /* 0x000000363520723e */ /* 0x020fe400000010ff */
[----:B------:R-:W-:Y:S01]  /*5530*/  F2FP.BF16.F32.PACK_AB R33, R52, R57 ;  /* 0x000000393421723e */ /* 0x000fe200000010ff */
[----:B------:R-:W-:Y:S01]  /*5540*/  IMAD R161, R102, 0x2, R163 ;  /* 0x0000000266a17824 */ /* 0x000fe200078e02a3 */
[----:B------:R-:W-:Y:S01]  /*5550*/  F2FP.BF16.F32.PACK_AB R34, R37, R40 ;  /* 0x000000282522723e */ /* 0x000fe200000010ff */
[----:B------:R-:W-:Y:S01]  /*5560*/  IMAD.SHL.U32 R37, R42, 0x2, RZ ;  /* 0x000000022a257824 */ /* 0x000fe200078e00ff */
[----:B------:R-:W-:Y:S01]  /*5570*/  F2FP.BF16.F32.PACK_AB R35, R36, R41 ;  /* 0x000000292423723e */ /* 0x000fe200000010ff */
[----:B------:R-:W-:Y:S01]  /*5580*/  IMAD.HI R42, R42, 0x2, RZ ;  /* 0x000000022a2a7827 */ /* 0x000fe200078e02ff */
[----:B------:R-:W-:Y:S02]  /*5590*/  F2FP.BF16.F32.PACK_AB R36, R46, R47 ;  /* 0x0000002f2e24723e */ /* 0x000fe400000010ff */
[----:B-1----:R-:W-:Y:S01]  /*55a0*/  IADD3 R156, P3, P4, R37, UR5, R60 ;  /* 0x00000005259c7c10 */ /* 0x002fe2000fc7e03c */
[----:B------:R-:W-:Y:S01]  /*55b0*/  UIMAD.WIDE UR4, UR4, 0x2, URZ ;  /* 0x00000002040478a5 */ /* 0x000fe2000f8e023f */
[----:B------:R-:W1:Y:S01]  /*55c0*/  LDS.128 R24, [R5] ;  /* 0x0000000005187984 */ /* 0x000e620000000c00 */
[----:B------:R-:W-:Y:S01]  /*55d0*/  F2FP.BF16.F32.PACK_AB R37, R44, R45 ;  /* 0x0000002d2c25723e */ /* 0x000fe200000010ff */
[----:B------:R-:W-:Y:S01]  /*55e0*/  IMAD R165, R102, 0x2, R161 ;  /* 0x0000000266a57824 */ /* 0x000fe200078e02a1 */
[----:B------:R-:W-:Y:S02]  /*55f0*/  BAR.SYNC.DEFER_BLOCKING 0x0 ;  /* 0x0000000000007b1d */ /* 0x000fe40000010000 */
[----:B------:R-:W-:Y:S01]  /*5600*/  IADD3.X R168, R42, UR5, R61, P3, P4 ;  /* 0x000000052aa87c10 */ /* 0x000fe20009fe843d */
[----:B------:R-:W-:Y:S01]  /*5610*/  IMAD R167, R102, 0x2, R165 ;  /* 0x0000000266a77824 */ /* 0x000fe200078e02a5 */
[----:B------:R-:W-:-:S02]  /*5620*/  LEA R40, P3, R121, R156, 0x1 ;  /* 0x0000009c79287211 */ /* 0x000fc400078608ff */
[----:B------:R-:W-:Y:S01]  /*5630*/  LEA R6, P4, R113, R156, 0x1 ;  /* 0x0000009c71067211 */ /* 0x000fe200078808ff */
[C---:B------:R-:W-:Y:S01]  /*5640*/  IMAD R169, R102.reuse, 0x2, R167 ;  /* 0x0000000266a97824 */ /* 0x040fe200078e02a7 */
[-C--:B------:R-:W-:Y:S01]  /*5650*/  LEA.HI.X.SX32 R41, R121, R168.reuse, 0x1, P3 ;  /* 0x000000a879297211 */ /* 0x080fe200018f0eff */
[----:B------:R-:W-:Y:S01]  /*5660*/  ULDC UR4, c[0x0][0x27c] ;  /* 0x00009f0000047ab9 */ /* 0x000fe20000000800 */
[----:B------:R-:W-:Y:S01]  /*5670*/  LEA.HI.X.SX32 R7, R113, R168, 0x1, P4 ;  /* 0x000000a871077211 */ /* 0x000fe200020f0eff */
[----:B------:R-:W-:Y:S01]  /*5680*/  IMAD R166, R102, 0x2, R169 ;  /* 0x0000000266a67824 */ /* 0x000fe200078e02a9 */
[-C--:B------:R-:W-:Y:S01]  /*5690*/  LEA R44, P5, R119, R156.reuse, 0x1 ;  /* 0x0000009c772c7211 */ /* 0x080fe200078a08ff */
[----:B------:R-:W-:Y:S01]  /*56a0*/  UIMAD UR4, UR20, UR4, URZ ;  /* 0x00000004140472a4 */ /* 0x000fe2000f8e023f */
[----:B------:R-:W-:Y:S02]  /*56b0*/  LEA R42, P6, R117, R156, 0x1 ;  /* 0x0000009c752a7211 */ /* 0x000fe400078c08ff */
[----:B------:R-:W-:Y:S01]  /*56c0*/  LEA.HI.X.SX32 R45, R119, R168, 0x1, P5 ;  /* 0x000000a8772d7211 */ /* 0x000fe200028f0eff */
[----:B------:R-:W-:Y:S01]  /*56d0*/  USHF.L.U32 UR6, UR4, 0x2, URZ ;  /* 0x0000000204067899 */ /* 0x000fe2000800063f */
[----:B------:R-:W-:Y:S01]  /*56e0*/  LEA R46, P5, R115, R156, 0x1 ;  /* 0x0000009c732e7211 */ /* 0x000fe200078a08ff */
[----:B------:R-:W-:Y:S01]  /*56f0*/  UIMAD.WIDE UR4, UR4, 0x4, URZ ;  /* 0x00000004040478a5 */ /* 0x000fe2000f8e023f */
[----:B------:R-:W-:-:S02]  /*5700*/  LEA.HI.X.SX32 R43, R117, R168, 0x1, P6 ;  /* 0x000000a8752b7211 */ /* 0x000fc400030f0eff */
[----:B------:R-:W-:Y:S02]  /*5710*/  LEA.HI.X.SX32 R47, R115, R168, 0x1, P5 ;  /* 0x000000a8732f7211 */ /* 0x000fe400028f0eff */
[C---:B------:R-:W-:Y:S01]  /*5720*/  LEA R52, P5, R55.reuse, R156, 0x1 ;  /* 0x0000009c37347211 */ /* 0x040fe200078a08ff */
[----:B------:R-:W-:Y:S03]  /*5730*/  STSM.16.M88.4 [R50], R28 ;  /* 0x0000001c32007844 */ /* 0x000fe60000000200 */
[----:B------:R-:W-:Y:S01]  /*5740*/  LEA.HI.X.SX32 R53, R55, R168, 0x1, P5 ;  /* 0x000000a837357211 */ /* 0x000fe200028f0eff */
[----:B------:R-:W-:Y:S01]  /*5750*/  BAR.SYNC.DEFER_BLOCKING 0x0 ;  /* 0x0000000000007b1d */ /* 0x000fe20000010000 */
[----:B------:R-:W-:-:S04]  /*5760*/  LEA R60, P5, R103, R156, 0x1 ;  /* 0x0000009c673c7211 */ /* 0x000fc800078a08ff */
[----:B------:R-:W-:Y:S02]  /*5770*/  LEA.HI.X.SX32 R61, R103, R168, 0x1, P5 ;  /* 0x000000a8673d7211 */ /* 0x000fe400028f0eff */
[----:B------:R-:W-:-:S04]  /*5780*/  LEA R70, P5, R71, R156, 0x1 ;  /* 0x0000009c47467211 */ /* 0x000fc800078a08ff */
[----:B------:R-:W-:Y:S01]  /*5790*/  LEA.HI.X.SX32 R71, R71, R168, 0x1, P5 ;  /* 0x000000a847477211 */ /* 0x000fe200028f0eff */
[----:B------:R-:W5:Y:S01]  /*57a0*/  LDS.128 R28, [R5] ;  /* 0x00000000051c7984 */ /* 0x000f620000000c00 */
[----:B------:R-:W-:Y:S06]  /*57b0*/  BAR.SYNC.DEFER_BLOCKING 0x0 ;  /* 0x0000000000007b1d */ /* 0x000fec0000010000 */
[----:B------:R-:W-:Y:S02]  /*57c0*/  STSM.16.M88.4 [R50], R32 ;  /* 0x0000002032007844 */ /* 0x000fe40000000200 */
[----:B------:R-:W-:Y:S06]  /*57d0*/  BAR.SYNC.DEFER_BLOCKING 0x0 ;  /* 0x0000000000007b1d */ /* 0x000fec0000010000 */
[----:B------:R-:W5:Y:S02]  /*57e0*/  LDS.128 R32, [R5] ;  /* 0x0000000005207984 */ /* 0x000f640000000c00 */
[----:B------:R-:W-:Y:S06]  /*57f0*/  BAR.SYNC.DEFER_BLOCKING 0x0 ;  /* 0x0000000000007b1d */ /* 0x000fec0000010000 */
[----:B------:R0:W-:Y:S02]  /*5800*/  STSM.16.M88.4 [R50], R36 ;  /* 0x0000002432007844 */ /* 0x0001e40000000200 */
[----:B------:R-:W-:Y:S01]  /*5810*/  BAR.SYNC.DEFER_BLOCKING 0x0 ;  /* 0x0000000000007b1d */ /* 0x000fe20000010000 */
[----:B0-----:R-:W-:-:S02]  /*5820*/  LEA R38, P3, R109, R156, 0x1 ;  /* 0x0000009c6d267211 */ /* 0x001fc400078608ff */
[----:B------:R-:W-:Y:S02]  /*5830*/  LEA R50, P4, R51, R156, 0x1 ;  /* 0x0000009c33327211 */ /* 0x000fe400078808ff */
[----:B------:R-:W-:Y:S02]  /*5840*/  LEA.HI.X.SX32 R39, R109, R168, 0x1, P3 ;  /* 0x000000a86d277211 */ /* 0x000fe400018f0eff */
[----:B------:R-:W-:Y:S02]  /*5850*/  LEA R56, P3, R59, R156, 0x1 ;  /* 0x0000009c3b387211 */ /* 0x000fe400078608ff */
[-C--:B------:R-:W-:Y:S02]  /*5860*/  LEA.HI.X.SX32 R51, R51, R168.reuse, 0x1, P4 ;  /* 0x000000a833337211 */ /* 0x080fe400020f0eff */
[----:B------:R-:W-:Y:S02]  /*5870*/  LEA.HI.X.SX32 R57, R59, R168, 0x1, P3 ;  /* 0x000000a83b397211 */ /* 0x000fe400018f0eff */
[-C--:B------:R-:W-:Y:S01]  /*5880*/  LEA R64, P3, R101, R156.reuse, 0x1 ;  /* 0x0000009c65407211 */ /* 0x080fe200078608ff */
[----:B------:R-:W-:Y:S01]  /*5890*/  STG.E.U16 desc[UR44][R44.64], R8 ;  /* 0x000000082c007986 */ /* 0x000fe2000c10152c */
[----:B------:R-:W-:-:S02]  /*58a0*/  LEA R58, P4, R105, R156, 0x1 ;  /* 0x0000009c693a7211 */ /* 0x000fc400078808ff */
[----:B------:R-:W-:Y:S01]  /*58b0*/  LEA.HI.X.SX32 R65, R101, R168, 0x1, P3 ;  /* 0x000000a865417211 */ /* 0x000fe200018f0eff */
[----:B------:R-:W-:Y:S01]  /*58c0*/  STG.E.U16 desc[UR44][R42.64], R9 ;  /* 0x000000092a007986 */ /* 0x000fe2000c10152c */
[-C--:B------:R-:W-:Y:S02]  /*58d0*/  LEA R74, P3, R75, R156.reuse, 0x1 ;  /* 0x0000009c4b4a7211 */ /* 0x080fe400078608ff */
[----:B------:R-:W-:Y:S01]  /*58e0*/  LEA R36, P6, R111, R156, 0x1 ;  /* 0x0000009c6f247211 */ /* 0x000fe200078c08ff */
[----:B------:R0:W-:Y:S01]  /*58f0*/  STG.E.U16 desc[UR44][R40.64], R10 ;  /* 0x0000000a28007986 */ /* 0x0001e2000c10152c */
[----:B------:R-:W-:Y:S02]  /*5900*/  LEA.HI.X.SX32 R75, R75, R168, 0x1, P3 ;  /* 0x000000a84b4b7211 */ /* 0x000fe400018f0eff */
[----:B------:R-:W-:Y:S01]  /*5910*/  LEA R82, P3, R83, R156, 0x1 ;  /* 0x0000009c53527211 */ /* 0x000fe200078608ff */
[----:B------:R3:W-:Y:S01]  /*5920*/  STG.E.U16 desc[UR44][R6.64], R11 ;  /* 0x0000000b06007986 */ /* 0x0007e2000c10152c */
[----:B------:R-:W-:-:S02]  /*5930*/  LEA.HI.X.SX32 R59, R105, R168, 0x1, P4 ;  /* 0x000000a8693b7211 */ /* 0x000fc400020f0eff */
[----:B------:R-:W-:Y:S02]  /*5940*/  LEA.HI.X.SX32 R83, R83, R168, 0x1, P3 ;  /* 0x000000a853537211 */ /* 0x000fe400018f0eff */
[----:B------:R-:W-:Y:S02]  /*5950*/  LEA R104, P3, R99, R156, 0x1 ;  /* 0x0000009c63687211 */ /* 0x000fe400078608ff */
[-C--:B------:R-:W-:Y:S02]  /*5960*/  LEA.HI.X.SX32 R37, R111, R168.reuse, 0x1, P6 ;  /* 0x000000a86f257211 */ /* 0x080fe400030f0eff */
[----:B------:R-:W-:Y:S02]  /*5970*/  LEA.HI.X.SX32 R105, R99, R168, 0x1, P3 ;  /* 0x000000a863697211 */ /* 0x000fe400018f0eff */
[-C--:B------:R-:W-:Y:S02]  /*5980*/  LEA R54, P6, R107, R156.reuse, 0x1 ;  /* 0x0000009c6b367211 */ /* 0x080fe400078c08ff */
[----:B------:R-:W-:-:S02]  /*5990*/  LEA R110, P3, R95, R156, 0x1 ;  /* 0x0000009c5f6e7211 */ /* 0x000fc400078608ff */
[-C--:B------:R-:W-:Y:S02]  /*59a0*/  LEA.HI.X.SX32 R55, R107, R168.reuse, 0x1, P6 ;  /* 0x000000a86b377211 */ /* 0x080fe400030f0eff */
[----:B------:R-:W-:Y:S02]  /*59b0*/  LEA.HI.X.SX32 R111, R95, R168, 0x1, P3 ;  /* 0x000000a85f6f7211 */ /* 0x000fe400018f0eff */
[-C--:B------:R-:W-:Y:S02]  /*59c0*/  LEA R62, P6, R63, R156.reuse, 0x1 ;  /* 0x0000009c3f3e7211 */ /* 0x080fe400078c08ff */
[-C--:B------:R-:W-:Y:S02]  /*59d0*/  LEA R114, P3, R91, R156.reuse, 0x1 ;  /* 0x0000009c5b727211 */ /* 0x080fe400078608ff */
[----:B------:R-:W-:Y:S02]  /*59e0*/  LEA R68, P4, R78, R156, 0x1 ;  /* 0x0000009c4e447211 */ /* 0x000fe400078808ff */
[----:B------:R-:W-:-:S02]  /*59f0*/  LEA.HI.X.SX32 R63, R63, R168, 0x1, P6 ;  /* 0x000000a83f3f7211 */ /* 0x000fc400030f0eff */
[----:B------:R-:W-:Y:S02]  /*5a00*/  LEA.HI.X.SX32 R115, R91, R168, 0x1, P3 ;  /* 0x000000a85b737211 */ /* 0x000fe400018f0eff */
[-C--:B------:R-:W-:Y:S02]  /*5a10*/  LEA R72, P6, R73, R156.reuse, 0x1 ;  /* 0x0000009c49487211 */ /* 0x080fe400078c08ff */
[----:B------:R-:W-:Y:S02]  /*5a20*/  LEA R118, P3, R67, R156, 0x1 ;  /* 0x0000009c43767211 */ /* 0x000fe400078608ff */
[----:B------:R-:W-:Y:S02]  /*5a30*/  LEA.HI.X.SX32 R69, R78, R168, 0x1, P4 ;  /* 0x000000a84e457211 */ /* 0x000fe400020f0eff */
[----:B------:R-:W-:Y:S02]  /*5a40*/  LEA R76, P4, R77, R156, 0x1 ;  /* 0x0000009c4d4c7211 */ /* 0x000fe400078808ff */
[----:B0-----:R-:W-:-:S02]  /*5a50*/  PRMT R41, R8, 0x7632, R41 ;  /* 0x0000763208297816 */ /* 0x001fc40000000029 */
[----:B------:R-:W-:Y:S02]  /*5a60*/  PRMT R43, R9, 0x7632, R43 ;  /* 0x00007632092b7816 */ /* 0x000fe4000000002b */
[----:B------:R-:W-:Y:S01]  /*5a70*/  LEA R78, P5, R79, R156, 0x1 ;  /* 0x0000009c4f4e7211 */ /* 0x000fe200078a08ff */
[----:B------:R-:W-:Y:S01]  /*5a80*/  STG.E.U16 desc[UR44][R46.64], R41 ;  /* 0x000000292e007986 */ /* 0x000fe2000c10152c */
[-C--:B------:R-:W-:Y:S02]  /*5a90*/  LEA.HI.X.SX32 R73, R73, R168.reuse, 0x1, P6 ;  /* 0x000000a849497211 */ /* 0x080fe400030f0eff */
[----:B------:R-:W-:Y:S01]  /*5aa0*/  LEA.HI.X.SX32 R119, R67, R168, 0x1, P3 ;  /* 0x000000a843777211 */ /* 0x000fe200018f0eff */
[----:B------:R-:W-:Y:S01]  /*5ab0*/  STG.E.U16 desc[UR44][R36.64], R43 ;  /* 0x0000002b24007986 */ /* 0x000fe2000c10152c */
[----:B------:R-:W-:Y:S02]  /*5ac0*/  PRMT R45, R10, 0x7632, R45 ;  /* 0x000076320a2d7816 */ /* 0x000fe4000000002d */
[----:B------:R-:W-:-:S02]  /*5ad0*/  LEA R80, P6, R81, R156, 0x1 ;  /* 0x0000009c51507211 */ /* 0x000fc400078c08ff */
[----:B------:R-:W-:Y:S01]  /*5ae0*/  PRMT R67, R11, 0x7632, R67 ;  /* 0x000076320b437816 */ /* 0x000fe20000000043 */
[----:B------:R-:W-:Y:S01]  /*5af0*/  STG.E.U16 desc[UR44][R38.64], R45 ;  /* 0x0000002d26007986 */ /* 0x000fe2000c10152c */
[----:B------:R-:W-:Y:S02]  /*5b00*/  LEA.HI.X.SX32 R77, R77, R168, 0x1, P4 ;  /* 0x000000a84d4d7211 */ /* 0x000fe400020f0eff */
[----:B------:R-:W-:Y:S01]  /*5b10*/  LEA R84, P4, R85, R156, 0x1 ;  /* 0x0000009c55547211 */ /* 0x000fe200078808ff */
[----:B------:R-:W-:Y:S01]  /*5b20*/  STG.E.U16 desc[UR44][R50.64], R67 ;  /* 0x0000004332007986 */ /* 0x000fe2000c10152c */
[----:B------:R-:W-:Y:S02]  /*5b30*/  LEA.HI.X.SX32 R79, R79, R168, 0x1, P5 ;  /* 0x000000a84f4f7211 */ /* 0x000fe400028f0eff */
[----:B------:R-:W-:Y:S01]  /*5b40*/  LEA R86, P5, R87, R156, 0x1 ;  /* 0x0000009c57567211 */ /* 0x000fe200078a08ff */
[----:B--2---:R-:W-:Y:S01]  /*5b50*/  STG.E.U16 desc[UR44][R52.64], R12 ;  /* 0x0000000c34007986 */ /* 0x004fe2000c10152c */
[----:B------:R-:W-:-:S02]  /*5b60*/  LEA.HI.X.SX32 R81, R81, R168, 0x1, P6 ;  /* 0x000000a851517211 */ /* 0x000fc400030f0eff */
[----:B------:R-:W-:Y:S01]  /*5b70*/  LEA R102, P6, R100, R156, 0x1 ;  /* 0x0000009c64667211 */ /* 0x000fe200078c08ff */
[----:B------:R0:W-:Y:S01]  /*5b80*/  STG.E.U16 desc[UR44][R54.64], R13 ;  /* 0x0000000d36007986 */ /* 0x0001e2000c10152c */
[----:B---3--:R-:W-:Y:S02]  /*5b90*/  PRMT R7, R12, 0x7632, R7 ;  /* 0x000076320c077816 */ /* 0x008fe40000000007 */
[----:B------:R-:W-:Y:S01]  /*5ba0*/  LEA.HI.X.SX32 R85, R85, R168, 0x1, P4 ;  /* 0x000000a855557211 */ /* 0x000fe200020f0eff */
[----:B------:R-:W-:Y:S01]  /*5bb0*/  STG.E.U16 desc[UR44][R56.64], R14 ;  /* 0x0000000e38007986 */ /* 0x000fe2000c10152c */
[----:B------:R-:W-:Y:S02]  /*5bc0*/  PRMT R8, R13, 0x7632, R8 ;  /* 0x000076320d087816 */ /* 0x000fe40000000008 */
[----:B------:R-:W-:Y:S01]  /*5bd0*/  LEA R106, P4, R98, R156, 0x1 ;  /* 0x0000009c626a7211 */ /* 0x000fe200078808ff */
[----:B------:R-:W-:Y:S01]  /*5be0*/  STG.E.U16 desc[UR44][R58.64], R15 ;  /* 0x0000000f3a007986 */ /* 0x000fe2000c10152c */
[----:B------:R-:W-:-:S02]  /*5bf0*/  PRMT R9, R14, 0x7632, R9 ;  /* 0x000076320e097816 */ /* 0x000fc40000000009 */
[----:B------:R-:W-:Y:S01]  /*5c00*/  LEA.HI.X.SX32 R87, R87, R168, 0x1, P5 ;  /* 0x000000a857577211 */ /* 0x000fe200028f0eff */
[----:B------:R-:W-:Y:S01]  /*5c10*/  STG.E.U16 desc[UR44][R60.64], R7 ;  /* 0x000000073c007986 */ /* 0x000fe2000c10152c */
[----:B------:R-:W-:Y:S01]  /*5c20*/  PRMT R6, R15, 0x7632, R6 ;  /* 0x000076320f067816 */ /* 0x000fe20000000006 */
[----:B0-----:R-:W0:Y:S01]  /*5c30*/  LDC.64 R12, c[0x0][0x230] ;  /* 0x00008c00ff0c7b82 */ /* 0x001e220000000a00 */
[----:B------:R-:W-:Y:S01]  /*5c40*/  LEA R108, P5, R97, R156, 0x1 ;  /* 0x0000009c616c7211 */ /* 0x000fe200078a08ff */
[----:B------:R-:W-:Y:S01]  /*5c50*/  STG.E.U16 desc[UR44][R62.64], R8 ;  /* 0x000000083e007986 */ /* 0x000fe2000c10152c */
[----:B------:R-:W-:Y:S02]  /*5c60*/  LEA.HI.X.SX32 R103, R100, R168, 0x1, P6 ;  /* 0x000000a864677211 */ /* 0x000fe400030f0eff */
[----:B------:R-:W-:Y:S01]  /*5c70*/  LEA R100, P6, R96, R156, 0x1 ;  /* 0x0000009c60647211 */ /* 0x000fe200078c08ff */
[----:B------:R-:W-:Y:S01]  /*5c80*/  STG.E.U16 desc[UR44][R64.64], R9 ;  /* 0x0000000940007986 */ /* 0x000fe2000c10152c */
[----:B------:R-:W-:-:S02]  /*5c90*/  LEA.HI.X.SX32 R107, R98, R168, 0x1, P4 ;  /* 0x000000a8626b7211 */ /* 0x000fc400020f0eff */
[----:B------:R-:W-:Y:S01]  /*5ca0*/  LEA R98, P4, R94, R156, 0x1 ;  /* 0x0000009c5e627211 */ /* 0x000fe200078808ff */
[----:B------:R2:W-:Y:S01]  /*5cb0*/  STG.E.U16 desc[UR44][R68.64], R6 ;  /* 0x0000000644007986 */ /* 0x0005e2000c10152c */
[----:B------:R-:W-:Y:S02]  /*5cc0*/  LEA.HI.X.SX32 R109, R97, R168, 0x1, P5 ;  /* 0x000000a8616d7211 */ /* 0x000fe400028f0eff */
[----:B------:R-:W-:Y:S01]  /*5cd0*/  PRMT R39, R16, 0x7632, R39 ;  /* 0x0000763210277816 */ /* 0x000fe20000000027 */
[----:B------:R-:W3:Y:S01]  /*5ce0*/  LDS.128 R8, [R5] ;  /* 0x0000000005087984 */ /* 0x000ee20000000c00 */
[----:B------:R-:W-:Y:S02]  /*5cf0*/  LEA R112, P5, R92, R156, 0x1 ;  /* 0x0000009c5c707211 */ /* 0x000fe400078a08ff */
[----:B------:R-:W-:Y:S01]  /*5d00*/  LEA.HI.X.SX32 R101, R96, R168, 0x1, P6 ;  /* 0x000000a860657211 */ /* 0x000fe200030f0eff */
[----:B------:R-:W-:Y:S01]  /*5d10*/  STG.E.U16 desc[UR44][R70.64], R16 ;  /* 0x0000001046007986 */ /* 0x000fe2000c10152c */
[----:B------:R-:W-:-:S02]  /*5d20*/  PRMT R40, R17, 0x7632, R40 ;  /* 0x0000763211287816 */ /* 0x000fc40000000028 */
[----:B------:R-:W-:Y:S01]  /*5d30*/  LEA R96, P6, R93, R156, 0x1 ;  /* 0x0000009c5d607211 */ /* 0x000fe200078c08ff */
[----:B------:R-:W-:Y:S01]  /*5d40*/  STG.E.U16 desc[UR44][R72.64], R17 ;  /* 0x0000001148007986 */ /* 0x000fe2000c10152c */
[----:B------:R-:W-:Y:S02]  /*5d50*/  PRMT R41, R18, 0x7632, R41 ;  /* 0x0000763212297816 */ /* 0x000fe40000000029 */
[----:B------:R-:W-:Y:S01]  /*5d60*/  LEA.HI.X.SX32 R99, R94, R168, 0x1, P4 ;  /* 0x000000a85e637211 */ /* 0x000fe200020f0eff */
[----:B------:R-:W-:Y:S01]  /*5d70*/  STG.E.U16 desc[UR44][R74.64], R18 ;  /* 0x000000124a007986 */ /* 0x000fe2000c10152c */
[----:B------:R-:W-:Y:S02]  /*5d80*/  PRMT R42, R19, 0x7632, R42 ;  /* 0x00007632132a7816 */ /* 0x000fe4000000002a */
[----:B------:R-:W-:Y:S01]  /*5d90*/  LEA R94, P4, R90, R156, 0x1 ;  /* 0x0000009c5a5e7211 */ /* 0x000fe200078808ff */
[----:B------:R-:W-:Y:S01]  /*5da0*/  STG.E.U16 desc[UR44][R76.64], R19 ;  /* 0x000000134c007986 */ /* 0x000fe2000c10152c */
[----:B------:R-:W-:-:S02]  /*5db0*/  LEA.HI.X.SX32 R113, R92, R168, 0x1, P5 ;  /* 0x000000a85c717211 */ /* 0x000fc400028f0eff */
[----:B------:R-:W-:Y:S01]  /*5dc0*/  LEA R92, P5, R89, R156, 0x1 ;  /* 0x0000009c595c7211 */ /* 0x000fe200078a08ff */
[----:B------:R-:W-:Y:S01]  /*5dd0*/  STG.E.U16 desc[UR44][R78.64], R39 ;  /* 0x000000274e007986 */ /* 0x000fe2000c10152c */
[----:B------:R-:W-:Y:S02]  /*5de0*/  LEA.HI.X.SX32 R97, R93, R168, 0x1, P6 ;  /* 0x000000a85d617211 */ /* 0x000fe400030f0eff */
[----:B------:R-:W-:Y:S01]  /*5df0*/  LEA R116, P6, R88, R156, 0x1 ;  /* 0x0000009c58747211 */ /* 0x000fe200078c08ff */
[----:B------:R-:W-:Y:S01]  /*5e00*/  STG.E.U16 desc[UR44][R80.64], R40 ;  /* 0x0000002850007986 */ /* 0x000fe2000c10152c */
[----:B------:R-:W-:Y:S02]  /*5e10*/  LEA.HI.X.SX32 R95, R90, R168, 0x1, P4 ;  /* 0x000000a85a5f7211 */ /* 0x000fe400020f0eff */
[----:B----4-:R-:W-:Y:S01]  /*5e20*/  PRMT R54, R20, 0x7632, R54 ;  /* 0x0000763214367816 */ /* 0x010fe20000000036 */
[----:B------:R-:W-:Y:S01]  /*5e30*/  STG.E.U16 desc[UR44][R82.64], R41 ;  /* 0x0000002952007986 */ /* 0x000fe2000c10152c */
[----:B------:R-:W-:-:S02]  /*5e40*/  LEA R90, P4, R123, R156, 0x1 ;  /* 0x0000009c7b5a7211 */ /* 0x000fc400078808ff */
[----:B------:R-:W-:Y:S01]  /*5e50*/  PRMT R50, R21, 0x7632, R50 ;  /* 0x0000763215327816 */ /* 0x000fe20000000032 */
[----:B------:R-:W-:Y:S01]  /*5e60*/  STG.E.U16 desc[UR44][R84.64], R42 ;  /* 0x0000002a54007986 */ /* 0x000fe2000c10152c */
[----:B------:R-:W-:Y:S02]  /*5e70*/  LEA.HI.X.SX32 R93, R89, R168, 0x1, P5 ;  /* 0x000000a8595d7211 */ /* 0x000fe400028f0eff */
[----:B------:R-:W-:Y:S01]  /*5e80*/  PRMT R55, R22, 0x7632, R55 ;  /* 0x0000763216377816 */ /* 0x000fe20000000037 */
[----:B------:R-:W-:Y:S01]  /*5e90*/  STG.E.U16 desc[UR44][R86.64], R20 ;  /* 0x0000001456007986 */ /* 0x000fe2000c10152c */
[----:B------:R-:W-:Y:S02]  /*5ea0*/  LEA R122, P5, R127, R156, 0x1 ;  /* 0x0000009c7f7a7211 */ /* 0x000fe400078a08ff */
[----:B------:R-:W-:Y:S01]  /*5eb0*/  LEA.HI.X.SX32 R117, R88, R168, 0x1, P6 ;  /* 0x000000a858757211 */ /* 0x000fe200030f0eff */
[----:B------:R-:W-:Y:S01]  /*5ec0*/  STG.E.U16 desc[UR44][R102.64], R21 ;  /* 0x0000001566007986 */ /* 0x000fe2000c10152c */
[----:B--2---:R-:W-:-:S02]  /*5ed0*/  PRMT R6, R23, 0x7632, R6 ;  /* 0x0000763217067816 */ /* 0x004fc40000000006 */
[-C--:B------:R-:W-:Y:S01]  /*5ee0*/  LEA R88, P6, R125, R156.reuse, 0x1 ;  /* 0x0000009c7d587211 */ /* 0x080fe200078c08ff */
[----:B------:R-:W-:Y:S01]  /*5ef0*/  STG.E.U16 desc[UR44][R104.64], R22 ;  /* 0x0000001668007986 */ /* 0x000fe2000c10152c */
[----:B------:R-:W-:Y:S02]  /*5f00*/  LEA R120, P3, R131, R156, 0x1 ;  /* 0x0000009c83787211 */ /* 0x000fe400078608ff */
[----:B------:R-:W-:Y:S01]  /*5f10*/  LEA.HI.X.SX32 R91, R123, R168, 0x1, P4 ;  /* 0x000000a87b5b7211 */ /* 0x000fe200020f0eff */
[----:B------:R-:W-:Y:S01]  /*5f20*/  STG.E.U16 desc[UR44][R106.64], R23 ;  /* 0x000000176a007986 */ /* 0x000fe2000c10152c */
[----:B------:R-:W-:Y:S02]  /*5f30*/  LEA R124, P4, R129, R156, 0x1 ;  /* 0x0000009c817c7211 */ /* 0x000fe400078808ff */
[----:B------:R-:W-:Y:S01]  /*5f40*/  LEA.HI.X.SX32 R123, R127, R168, 0x1, P5 ;  /* 0x000000a87f7b7211 */ /* 0x000fe200028f0eff */
[----:B------:R-:W-:Y:S01]  /*5f50*/  STG.E.U16 desc[UR44][R108.64], R54 ;  /* 0x000000366c007986 */ /* 0x000fe2000c10152c */
[----:B------:R-:W-:-:S02]  /*5f60*/  LEA R126, P5, R133, R156, 0x1 ;  /* 0x0000009c857e7211 */ /* 0x000fc400078a08ff */
[----:B------:R-:W-:Y:S01]  /*5f70*/  LEA.HI.X.SX32 R89, R125, R168, 0x1, P6 ;  /* 0x000000a87d597211 */ /* 0x000fe200030f0eff */
[----:B------:R-:W-:Y:S01]  /*5f80*/  STG.E.U16 desc[UR44][R100.64], R50 ;  /* 0x0000003264007986 */ /* 0x000fe2000c10152c */
[----:B-1----:R-:W-:Y:S02]  /*5f90*/  PRMT R46, R24, 0x7632, R46 ;  /* 0x00007632182e7816 */ /* 0x002fe4000000002e */
[----:B------:R-:W-:Y:S01]  /*5fa0*/  LEA R128, P6, R151, R156, 0x1 ;  /* 0x0000009c97807211 */ /* 0x000fe200078c08ff */
[----:B------:R-:W-:Y:S01]  /*5fb0*/  STG.E.U16 desc[UR44][R110.64], R55 ;  /* 0x000000376e007986 */ /* 0x000fe2000c10152c */
[----:B------:R-:W-:Y:S02]  /*5fc0*/  LEA.HI.X.SX32 R121, R131, R168, 0x1, P3 ;  /* 0x000000a883797211 */ /* 0x000fe400018f0eff */
[----:B------:R-:W-:Y:S01]  /*5fd0*/  PRMT R58, R25, 0x7632, R58 ;  /* 0x00007632193a7816 */ /* 0x000fe2000000003a */
[----:B------:R1:W-:Y:S01]  /*5fe0*/  STG.E.U16 desc[UR44][R98.64], R6 ;  /* 0x0000000662007986 */ /* 0x0003e2000c10152c */
[----:B------:R-:W-:-:S02]  /*5ff0*/  LEA R130, P3, R155, R156, 0x1 ;  /* 0x0000009c9b827211 */ /* 0x000fc400078608ff */
[----:B------:R-:W-:Y:S01]  /*6000*/  LEA.HI.X.SX32 R125, R129, R168, 0x1, P4 ;  /* 0x000000a8817d7211 */ /* 0x000fe200020f0eff */
[----:B------:R-:W-:Y:S01]  /*6010*/  STG.E.U16 desc[UR44][R112.64], R24 ;  /* 0x0000001870007986 */ /* 0x000fe2000c10152c */
[----:B------:R-:W-:Y:S02]  /*6020*/  PRMT R59, R26, 0x7632, R59 ;  /* 0x000076321a3b7816 */ /* 0x000fe4000000003b */
[----:B------:R-:W-:Y:S01]  /*6030*/  LEA R132, P4, R153, R156, 0x1 ;  /* 0x0000009c99847211 */ /* 0x000fe200078808ff */
[----:B------:R-:W-:Y:S01]  /*6040*/  STG.E.U16 desc[UR44][R96.64], R25 ;  /* 0x0000001960007986 */ /* 0x000fe2000c10152c */
[----:B------:R-:W-:Y:S02]  /*6050*/  PRMT R45, R27, 0x7632, R45 ;  /* 0x000076321b2d7816 */ /* 0x000fe4000000002d */
[----:B------:R-:W-:Y:S01]  /*6060*/  LEA.HI.X.SX32 R127, R133, R168, 0x1, P5 ;  /* 0x000000a8857f7211 */ /* 0x000fe200028f0eff */
[----:B------:R-:W-:Y:S01]  /*6070*/  STG.E.U16 desc[UR44][R114.64], R26 ;  /* 0x0000001a72007986 */ /* 0x000fe2000c10152c */
[----:B------:R-:W-:-:S02]  /*6080*/  LEA R142, P5, R143, R156, 0x1 ;  /* 0x0000009c8f8e7211 */ /* 0x000fc400078a08ff */
[----:B------:R-:W-:Y:S01]  /*6090*/  LEA.HI.X.SX32 R129, R151, R168, 0x1, P6 ;  /* 0x000000a897817211 */ /* 0x000fe200030f0eff */
        /* <DEDUP_REMOVED lines=8> */
[----:B-----5:R-:W-:Y:S01]  /*6120*/  PRMT R63, R28, 0x7632, R63 ;  /* 0x000076321c3f7816 */ /* 0x020fe2000000003f */
[----:B------:R-:W-:Y:S01]  /*6130*/  STG.E.U16 desc[UR44][R118.64], R59 ;  /* 0x0000003b76007986 */ /* 0x000fe2000c10152c */
[----:B------:R-:W-:Y:S02]  /*6140*/  LEA.HI.X.SX32 R143, R143, R168, 0x1, P5 ;  /* 0x000000a88f8f7211 */ /* 0x000fe400028f0eff */
[----:B------:R-:W-:Y:S01]  /*6150*/  PRMT R64, R29, 0x7632, R64 ;  /* 0x000076321d407816 */ /* 0x000fe20000000040 */
[----:B------:R-:W-:Y:S01]  /*6160*/  STG.E.U16 desc[UR44][R90.64], R45 ;  /* 0x0000002d5a007986 */ /* 0x000fe2000c10152c */
[----:B------:R-:W-:Y:S02]  /*6170*/  LEA R146, P5, R147, R156, 0x1 ;  /* 0x0000009c93927211 */ /* 0x000fe400078a08ff */
[----:B------:R-:W-:Y:S01]  /*6180*/  LEA.HI.X.SX32 R135, R135, R168, 0x1, P6 ;  /* 0x000000a887877211 */ /* 0x000fe200030f0eff */
[----:B------:R-:W-:Y:S01]  /*6190*/  STG.E.U16 desc[UR44][R122.64], R28 ;  /* 0x0000001c7a007986 */ /* 0x000fe2000c10152c */
[----:B------:R-:W-:-:S02]  /*61a0*/  PRMT R65, R30, 0x7632, R65 ;  /* 0x000076321e417816 */ /* 0x000fc40000000041 */
[----:B------:R-:W-:Y:S01]  /*61b0*/  LEA R138, P6, R139, R156, 0x1 ;  /* 0x0000009c8b8a7211 */ /* 0x000fe200078c08ff */
[----:B------:R-:W-:Y:S01]  /*61c0*/  STG.E.U16 desc[UR44][R88.64], R29 ;  /* 0x0000001d58007986 */ /* 0x000fe2000c10152c */
[----:B------:R-:W-:Y:S02]  /*61d0*/  LEA.HI.X.SX32 R145, R145, R168, 0x1, P3 ;  /* 0x000000a891917211 */ /* 0x000fe400018f0eff */
[----:B-1----:R-:W-:Y:S01]  /*61e0*/  PRMT R6, R31, 0x7632, R6 ;  /* 0x000076321f067816 */ /* 0x002fe20000000006 */
[----:B------:R-:W-:Y:S01]  /*61f0*/  STG.E.U16 desc[UR44][R120.64], R30 ;  /* 0x0000001e78007986 */ /* 0x000fe2000c10152c */
[----:B------:R-:W-:Y:S02]  /*6200*/  LEA R148, P3, R149, R156, 0x1 ;  /* 0x0000009c95947211 */ /* 0x000fe400078608ff */
        /* <DEDUP_REMOVED lines=11> */
[----:B------:R-:W-:-:S02]  /*62c0*/  PRMT R73, R32, 0x7632, R73 ;  /* 0x0000763220497816 */ /* 0x000fc40000000049 */
[----:B------:R-:W-:Y:S01]  /*62d0*/  LEA R158, P3, R163, R156, 0x1 ;  /* 0x0000009ca39e7211 */ /* 0x000fe200078608ff */
[----:B------:R1:W-:Y:S01]  /*62e0*/  STG.E.U16 desc[UR44][R132.64], R6 ;  /* 0x0000000684007986 */ /* 0x0003e2000c10152c */
[----:B------:R-:W-:Y:S02]  /*62f0*/  LEA.HI.X.SX32 R141, R141, R168, 0x1, P4 ;  /* 0x000000a88d8d7211 */ /* 0x000fe400020f0eff */
[----:B------:R-:W-:Y:S01]  /*6300*/  PRMT R69, R33, 0x7632, R69 ;  /* 0x0000763221457816 */ /* 0x000fe20000000045 */
[----:B------:R2:W-:Y:S01]  /*6310*/  STG.E.U16 desc[UR44][R142.64], R32 ;  /* 0x000000208e007986 */ /* 0x0005e2000c10152c */
[----:B------:R-:W-:Y:S02]  /*6320*/  LEA R154, P4, R161, R156, 0x1 ;  /* 0x0000009ca19a7211 */ /* 0x000fe400078808ff */
[----:B------:R-:W-:Y:S01]  /*6330*/  PRMT R74, R34, 0x7632, R74 ;  /* 0x00007632224a7816 */ /* 0x000fe2000000004a */
[----:B------:R2:W-:Y:S01]  /*6340*/  STG.E.U16 desc[UR44][R134.64], R33 ;  /* 0x0000002186007986 */ /* 0x0005e2000c10152c */
[----:B------:R-:W-:-:S02]  /*6350*/  LEA.HI.X.SX32 R151, R157, R168, 0x1, P5 ;  /* 0x000000a89d977211 */ /* 0x000fc400028f0eff */
[----:B------:R-:W-:Y:S01]  /*6360*/  PRMT R70, R35, 0x7632, R70 ;  /* 0x0000763223467816 */ /* 0x000fe20000000046 */
[----:B------:R2:W-:Y:S01]  /*6370*/  STG.E.U16 desc[UR44][R144.64], R34 ;  /* 0x0000002290007986 */ /* 0x0005e2000c10152c */
[----:B------:R-:W-:Y:S02]  /*6380*/  LEA R160, P5, R165, R156, 0x1 ;  /* 0x0000009ca5a07211 */ /* 0x000fe400078a08ff */
[----:B------:R-:W-:Y:S01]  /*6390*/  LEA.HI.X.SX32 R153, R159, R168, 0x1, P6 ;  /* 0x000000a89f997211 */ /* 0x000fe200030f0eff */
[----:B------:R2:W-:Y:S01]  /*63a0*/  STG.E.U16 desc[UR44][R136.64], R35 ;  /* 0x0000002388007986 */ /* 0x0005e2000c10152c */
[----:B------:R-:W-:Y:S02]  /*63b0*/  LEA R164, P6, R167, R156, 0x1 ;  /* 0x0000009ca7a47211 */ /* 0x000fe400078c08ff */
[----:B------:R-:W-:Y:S01]  /*63c0*/  LEA.HI.X.SX32 R159, R163, R168, 0x1, P3 ;  /* 0x000000a8a39f7211 */ /* 0x000fe200018f0eff */
[----:B------:R2:W-:Y:S01]  /*63d0*/  STG.E.U16 desc[UR44][R146.64], R73 ;  /* 0x0000004992007986 */ /* 0x0005e2000c10152c */
[----:B------:R-:W-:-:S02]  /*63e0*/  LEA R162, P3, R169, R156, 0x1 ;  /* 0x0000009ca9a27211 */ /* 0x000fc400078608ff */
[----:B------:R-:W-:Y:S01]  /*63f0*/  LEA.HI.X.SX32 R155, R161, R168, 0x1, P4 ;  /* 0x000000a8a19b7211 */ /* 0x000fe200020f0eff */
[----:B------:R2:W-:Y:S01]  /*6400*/  STG.E.U16 desc[UR44][R138.64], R69 ;  /* 0x000000458a007986 */ /* 0x0005e2000c10152c */
[----:B------:R-:W-:Y:S02]  /*6410*/  LEA R156, P4, R166, R156, 0x1 ;  /* 0x0000009ca69c7211 */ /* 0x000fe400078808ff */
[-C--:B------:R-:W-:Y:S01]  /*6420*/  LEA.HI.X.SX32 R161, R165, R168.reuse, 0x1, P5 ;  /* 0x000000a8a5a17211 */ /* 0x080fe200028f0eff */
[----:B------:R2:W-:Y:S01]  /*6430*/  STG.E.U16 desc[UR44][R148.64], R74 ;  /* 0x0000004a94007986 */ /* 0x0005e2000c10152c */
[----:B---3--:R-:W-:Y:S02]  /*6440*/  PRMT R80, R8, 0x7632, R80 ;  /* 0x0000763208507816 */ /* 0x008fe40000000050 */
[----:B------:R-:W-:Y:S01]  /*6450*/  LEA.HI.X.SX32 R165, R167, R168, 0x1, P6 ;  /* 0x000000a8a7a57211 */ /* 0x000fe200030f0eff */
[----:B------:R2:W-:Y:S01]  /*6460*/  STG.E.U16 desc[UR44][R140.64], R70 ;  /* 0x000000468c007986 */ /* 0x0005e2000c10152c */
[----:B------:R-:W-:-:S02]  /*6470*/  PRMT R82, R9, 0x7632, R82 ;  /* 0x0000763209527816 */ /* 0x000fc40000000052 */
[-C--:B------:R-:W-:Y:S01]  /*6480*/  LEA.HI.X.SX32 R163, R169, R168.reuse, 0x1, P3 ;  /* 0x000000a8a9a37211 */ /* 0x080fe200018f0eff */
[----:B------:R2:W-:Y:S01]  /*6490*/  STG.E.U16 desc[UR44][R150.64], R8 ;  /* 0x0000000896007986 */ /* 0x0005e2000c10152c */
[----:B------:R-:W-:Y:S02]  /*64a0*/  PRMT R81, R10, 0x7632, R81 ;  /* 0x000076320a517816 */ /* 0x000fe40000000051 */
[----:B------:R-:W-:Y:S01]  /*64b0*/  LEA.HI.X.SX32 R157, R166, R168, 0x1, P4 ;  /* 0x000000a8a69d7211 */ /* 0x000fe200020f0eff */
[----:B------:R2:W-:Y:S01]  /*64c0*/  STG.E.U16 desc[UR44][R152.64], R9 ;  /* 0x0000000998007986 */ /* 0x0005e2000c10152c */
[----:B------:R-:W-:Y:S02]  /*64d0*/  PRMT R78, R11, 0x7632, R78 ;  /* 0x000076320b4e7816 */ /* 0x000fe4000000004e */
[----:B------:R-:W-:Y:S01]  /*64e0*/  FSEL R5, R66, -INF , P2 ;  /* 0xff80000042057808 */ /* 0x000fe20001000000 */
[----:B------:R2:W-:Y:S01]  /*64f0*/  STG.E.U16 desc[UR44][R158.64], R10 ;  /* 0x0000000a9e007986 */ /* 0x0005e2000c10152c */
[----:B-1----:R-:W-:-:S03]  /*6500*/  FSEL R6, R49, -INF , P1 ;  /* 0xff80000031067808 */ /* 0x002fc60000800000 */
[----:B------:R2:W-:Y:S01]  /*6510*/  STG.E.U16 desc[UR44][R154.64], R11 ;  /* 0x0000000b9a007986 */ /* 0x0005e2000c10152c */
[----:B------:R-:W-:Y:S01]  /*6520*/  FFMA R4, R5, 0.69314718246459960938, R4 ;  /* 0x3f31721805047823 */ /* 0x000fe20000000004 */
[----:B------:R-:W-:Y:S01]  /*6530*/  FFMA R5, R6, 0.69314718246459960938, R3 ;  /* 0x3f31721806057823 */ /* 0x000fe20000000003 */
[----:B------:R-:W-:Y:S01]  /*6540*/  LOP3.LUT R6, R0, 0x1f8, RZ, 0xc0, !PT ;  /* 0x000001f800067812 */ /* 0x000fe200078ec0ff */
[----:B------:R2:W-:Y:S01]  /*6550*/  STG.E.U16 desc[UR44][R160.64], R80 ;  /* 0x00000050a0007986 */ /* 0x0005e2000c10152c */
[C---:B------:R-:W-:Y:S02]  /*6560*/  IMAD.SHL.U32 R3, R2.reuse, 0x4, RZ ;  /* 0x0000000402037824 */ /* 0x040fe400078e00ff */
[----:B------:R-:W-:Y:S01]  /*6570*/  IMAD.HI R0, R2, 0x4, RZ ;  /* 0x0000000402007827 */ /* 0x000fe200078e02ff */
[----:B------:R2:W-:Y:S02]  /*6580*/  STG.E.U16 desc[UR44][R164.64], R82 ;  /* 0x00000052a4007986 */ /* 0x0005e4000c10152c */
[----:B0-----:R-:W-:-:S02]  /*6590*/  IADD3 R2, P1, P2, R3, UR6, R12 ;  /* 0x0000000603027c10 */ /* 0x001fc4000fa3e00c */
[----:B------:R2:W-:Y:S02]  /*65a0*/  STG.E.U16 desc[UR44][R162.64], R81 ;  /* 0x00000051a2007986 */ /* 0x0005e4000c10152c */
[----:B------:R-:W-:Y:S02]  /*65b0*/  IADD3.X R3, R0, UR5, R13, P1, P2 ;  /* 0x0000000500037c10 */ /* 0x000fe40008fe440d */
[----:B------:R2:W-:Y:S01]  /*65c0*/  STG.E.U16 desc[UR44][R156.64], R78 ;  /* 0x0000004e9c007986 */ /* 0x0005e2000c10152c */
[----:B------:R-:W-:Y:S06]  /*65d0*/  BAR.SYNC.DEFER_BLOCKING 0x0 ;  /* 0x0000000000007b1d */ /* 0x000fec0000010000 */
[----:B------:R2:W-:Y:S02]  /*65e0*/  STS.64 [R6+UR21], R4 ;  /* 0x0000000406007988 */ /* 0x0005e40008000a15 */
[----:B------:R-:W-:Y:S06]  /*65f0*/  BAR.SYNC.DEFER_BLOCKING 0x0 ;  /* 0x0000000000007b1d */ /* 0x000fec0000010000 */
[----:B------:R-:W-:Y:S05]  /*6600*/  @P0 EXIT ;  /* 0x000000000000094d */ /* 0x000fea0003800000 */
[----:B--2---:R-:W0:Y:S04]  /*6610*/  LDS R5, [R48] ;  /* 0x0000000030057984 */ /* 0x004e280000000800 */
[----:B0-----:R-:W-:Y:S01]  /*6620*/  STG.E desc[UR44][R2.64], R5 ;  /* 0x0000000502007986 */ /* 0x001fe2000c10192c */
[----:B------:R-:W-:Y:S05]  /*6630*/  EXIT ;  /* 0x000000000000794d */ /* 0x000fea0003800000 */
.L_x_2:
[----:B------:R-:W-:-:S00]  /*6640*/  BRA `(.L_x_2) ;  /* 0xfffffffc00fc7947 */ /* 0x000fc0000383ffff */
[----:B------:R-:W-:-:S00]  /*6650*/  NOP ;  /* 0x0000000000007918 */ /* 0x000fc00000000000 */
        /* <DEDUP_REMOVED lines=10> */
.L_x_3:


//--------------------- .nv.global.init           --------------------------
	.section	.nv.global.init,"aw",@progbits
.nv.global.init:
	.type		_$_str,@object
	.size		_$_str,(.L_0 - _$_str)
_$_str:
        /*0000*/ 	.byte	0x5f, 0x5f, 0x43, 0x55, 0x44, 0x41, 0x5f, 0x46, 0x54, 0x5a, 0x00
.L_0:


//--------------------- .nv.shared.attn_fwd       --------------------------
	.section	.nv.shared.attn_fwd,"aw",@nobits
	.sectionflags	@""
	.align	16
	.zero		1024


//--------------------- .nv.shared.reserved.0     --------------------------
	.section	.nv.shared.reserved.0,"aw",@nobits
	.weak		__nv_reservedSMEM_offset_0_alias
	.size		__nv_reservedSMEM_offset_0_alias, 0, 0
	.other		__nv_reservedSMEM_offset_0_alias,@"STO_CUDA_RESERVED_SHARED STV_DEFAULT"
__nv_reservedSMEM_offset_0_alias:
	.zero		0


//--------------------- .nv.constant0.attn_fwd    --------------------------
	.section	.nv.constant0.attn_fwd,"a",@progbits
	.sectionflags	@""
	.align	4
.nv.constant0.attn_fwd:
	.zero		664


//--------------------- SYMBOLS --------------------------

	.type		.nv.reservedSmem.offset0,@object
	.size		.nv.reservedSmem.offset0,0x4
